//
// Generated by NVIDIA NVVM Compiler
//
// Compiler Build ID: CL-36424714
// Cuda compilation tools, release 13.0, V13.0.88
// Based on NVVM 20.0.0
//

.version 9.0
.target sm_100
.address_size 64

	// .globl	_Z22keccak256_batch_kernelPhPjS_i
.const .align 8 .b8 keccak_round_constants[192] = {1, 0, 0, 0, 0, 0, 0, 0, 130, 128, 0, 0, 0, 0, 0, 0, 138, 128, 0, 0, 0, 0, 0, 128, 0, 128, 0, 128, 0, 0, 0, 128, 139, 128, 0, 0, 0, 0, 0, 0, 1, 0, 0, 128, 0, 0, 0, 0, 129, 128, 0, 128, 0, 0, 0, 128, 9, 128, 0, 0, 0, 0, 0, 128, 138, 0, 0, 0, 0, 0, 0, 0, 136, 0, 0, 0, 0, 0, 0, 0, 9, 128, 0, 128, 0, 0, 0, 0, 10, 0, 0, 128, 0, 0, 0, 0, 139, 128, 0, 128, 0, 0, 0, 0, 139, 0, 0, 0, 0, 0, 0, 128, 137, 128, 0, 0, 0, 0, 0, 128, 3, 128, 0, 0, 0, 0, 0, 128, 2, 128, 0, 0, 0, 0, 0, 128, 128, 0, 0, 0, 0, 0, 0, 128, 10, 128, 0, 0, 0, 0, 0, 0, 10, 0, 0, 128, 0, 0, 0, 128, 129, 128, 0, 128, 0, 0, 0, 128, 128, 128, 0, 0, 0, 0, 0, 128, 1, 0, 0, 128, 0, 0, 0, 0, 8, 128, 0, 128, 0, 0, 0, 128};
.const .align 4 .b8 keccak_rotation_offsets[96] = {1, 0, 0, 0, 3, 0, 0, 0, 6, 0, 0, 0, 10, 0, 0, 0, 15, 0, 0, 0, 21, 0, 0, 0, 28, 0, 0, 0, 36, 0, 0, 0, 45, 0, 0, 0, 55, 0, 0, 0, 2, 0, 0, 0, 14, 0, 0, 0, 27, 0, 0, 0, 41, 0, 0, 0, 56, 0, 0, 0, 8, 0, 0, 0, 25, 0, 0, 0, 43, 0, 0, 0, 62, 0, 0, 0, 18, 0, 0, 0, 39, 0, 0, 0, 61, 0, 0, 0, 20, 0, 0, 0, 44};

.visible .entry _Z22keccak256_batch_kernelPhPjS_i(
	.param .u64 .ptr .align 1 _Z22keccak256_batch_kernelPhPjS_i_param_0,
	.param .u64 .ptr .align 1 _Z22keccak256_batch_kernelPhPjS_i_param_1,
	.param .u64 .ptr .align 1 _Z22keccak256_batch_kernelPhPjS_i_param_2,
	.param .u32 _Z22keccak256_batch_kernelPhPjS_i_param_3
)
{
	.reg .pred 	%p<10>;
	.reg .b32 	%r<115>;
	.reg .b64 	%rd<113>;

	ld.param.u64 	%rd17, [_Z22keccak256_batch_kernelPhPjS_i_param_0];
	ld.param.u64 	%rd15, [_Z22keccak256_batch_kernelPhPjS_i_param_1];
	ld.param.u64 	%rd16, [_Z22keccak256_batch_kernelPhPjS_i_param_2];
	ld.param.u32 	%r14, [_Z22keccak256_batch_kernelPhPjS_i_param_3];
	cvta.to.global.u64 	%rd1, %rd17;
	mov.u32 	%r15, %ctaid.x;
	mov.u32 	%r16, %ntid.x;
	mov.u32 	%r17, %tid.x;
	mad.lo.s32 	%r1, %r15, %r16, %r17;
	setp.ge.s32 	%p1, %r1, %r14;
	@%p1 bra 	$L__BB0_14;
	cvta.to.global.u64 	%rd19, %rd15;
	shl.b32 	%r18, %r1, 8;
	cvt.s64.s32 	%rd2, %r18;
	mul.wide.s32 	%rd20, %r1, 4;
	add.s64 	%rd21, %rd19, %rd20;
	ld.global.u32 	%r2, [%rd21];
	setp.eq.s32 	%p2, %r2, 0;
	mov.b64 	%rd112, 0;
	@%p2 bra 	$L__BB0_13;
	add.s32 	%r20, %r2, -1;
	min.u32 	%r3, %r20, 255;
	add.s32 	%r4, %r3, 1;
	and.b32  	%r5, %r4, 7;
	setp.lt.u32 	%p3, %r2, 8;
	mov.b64 	%rd112, 0;
	mov.b32 	%r111, 0;
	@%p3 bra 	$L__BB0_5;
	and.b32  	%r111, %r4, 504;
	mov.b64 	%rd112, 0;
	mov.b32 	%r114, 0;
$L__BB0_4:
	.pragma "nounroll";
	cvt.u64.u32 	%rd25, %r114;
	add.s64 	%rd26, %rd25, %rd2;
	add.s64 	%rd27, %rd1, %rd26;
	ld.global.u8 	%rd28, [%rd27];
	and.b32  	%r22, %r114, 56;
	shl.b64 	%rd29, %rd28, %r22;
	xor.b64  	%rd30, %rd29, %rd112;
	mov.b64 	{%r23, %r24}, %rd30;
	shf.l.wrap.b32 	%r25, %r23, %r24, 1;
	shf.l.wrap.b32 	%r26, %r24, %r23, 1;
	mov.b64 	%rd31, {%r26, %r25};
	add.s32 	%r27, %r114, 1;
	ld.global.u8 	%rd32, [%rd27+1];
	and.b32  	%r28, %r27, 57;
	shl.b64 	%rd33, %rd32, %r28;
	xor.b64  	%rd34, %rd33, %rd31;
	mov.b64 	{%r29, %r30}, %rd34;
	shf.l.wrap.b32 	%r31, %r29, %r30, 1;
	shf.l.wrap.b32 	%r32, %r30, %r29, 1;
	mov.b64 	%rd35, {%r32, %r31};
	add.s32 	%r33, %r114, 2;
	ld.global.u8 	%rd36, [%rd27+2];
	and.b32  	%r34, %r33, 58;
	shl.b64 	%rd37, %rd36, %r34;
	xor.b64  	%rd38, %rd37, %rd35;
	mov.b64 	{%r35, %r36}, %rd38;
	shf.l.wrap.b32 	%r37, %r35, %r36, 1;
	shf.l.wrap.b32 	%r38, %r36, %r35, 1;
	mov.b64 	%rd39, {%r38, %r37};
	add.s32 	%r39, %r114, 3;
	ld.global.u8 	%rd40, [%rd27+3];
	and.b32  	%r40, %r39, 59;
	shl.b64 	%rd41, %rd40, %r40;
	xor.b64  	%rd42, %rd41, %rd39;
	mov.b64 	{%r41, %r42}, %rd42;
	shf.l.wrap.b32 	%r43, %r41, %r42, 1;
	shf.l.wrap.b32 	%r44, %r42, %r41, 1;
	mov.b64 	%rd43, {%r44, %r43};
	add.s32 	%r45, %r114, 4;
	ld.global.u8 	%rd44, [%rd27+4];
	and.b32  	%r46, %r45, 60;
	shl.b64 	%rd45, %rd44, %r46;
	xor.b64  	%rd46, %rd45, %rd43;
	mov.b64 	{%r47, %r48}, %rd46;
	shf.l.wrap.b32 	%r49, %r47, %r48, 1;
	shf.l.wrap.b32 	%r50, %r48, %r47, 1;
	mov.b64 	%rd47, {%r50, %r49};
	add.s32 	%r51, %r114, 5;
	ld.global.u8 	%rd48, [%rd27+5];
	and.b32  	%r52, %r51, 61;
	shl.b64 	%rd49, %rd48, %r52;
	xor.b64  	%rd50, %rd49, %rd47;
	mov.b64 	{%r53, %r54}, %rd50;
	shf.l.wrap.b32 	%r55, %r53, %r54, 1;
	shf.l.wrap.b32 	%r56, %r54, %r53, 1;
	mov.b64 	%rd51, {%r56, %r55};
	add.s32 	%r57, %r114, 6;
	ld.global.u8 	%rd52, [%rd27+6];
	and.b32  	%r58, %r57, 62;
	shl.b64 	%rd53, %rd52, %r58;
	xor.b64  	%rd54, %rd53, %rd51;
	mov.b64 	{%r59, %r60}, %rd54;
	shf.l.wrap.b32 	%r61, %r59, %r60, 1;
	shf.l.wrap.b32 	%r62, %r60, %r59, 1;
	mov.b64 	%rd55, {%r62, %r61};
	add.s32 	%r63, %r114, 7;
	ld.global.u8 	%rd56, [%rd27+7];
	and.b32  	%r64, %r63, 63;
	shl.b64 	%rd57, %rd56, %r64;
	xor.b64  	%rd58, %rd57, %rd55;
	mov.b64 	{%r65, %r66}, %rd58;
	shf.l.wrap.b32 	%r67, %r65, %r66, 1;
	shf.l.wrap.b32 	%r68, %r66, %r65, 1;
	mov.b64 	%rd112, {%r68, %r67};
	add.s32 	%r114, %r114, 8;
	setp.eq.s32 	%p4, %r114, %r111;
	@%p4 bra 	$L__BB0_5;
	bra.uni 	$L__BB0_4;
$L__BB0_5:
	setp.eq.s32 	%p5, %r5, 0;
	@%p5 bra 	$L__BB0_13;
	setp.lt.u32 	%p6, %r5, 4;
	@%p6 bra 	$L__BB0_8;
	cvt.u64.u32 	%rd60, %r111;
	add.s64 	%rd61, %rd60, %rd2;
	add.s64 	%rd62, %rd1, %rd61;
	ld.global.u8 	%rd63, [%rd62];
	and.b32  	%r69, %r111, 63;
	shl.b64 	%rd64, %rd63, %r69;
	xor.b64  	%rd65, %rd64, %rd112;
	mov.b64 	{%r70, %r71}, %rd65;
	shf.l.wrap.b32 	%r72, %r70, %r71, 1;
	shf.l.wrap.b32 	%r73, %r71, %r70, 1;
	mov.b64 	%rd66, {%r73, %r72};
	add.s32 	%r74, %r111, 1;
	ld.global.u8 	%rd67, [%rd62+1];
	and.b32  	%r75, %r74, 63;
	shl.b64 	%rd68, %rd67, %r75;
	xor.b64  	%rd69, %rd68, %rd66;
	mov.b64 	{%r76, %r77}, %rd69;
	shf.l.wrap.b32 	%r78, %r76, %r77, 1;
	shf.l.wrap.b32 	%r79, %r77, %r76, 1;
	mov.b64 	%rd70, {%r79, %r78};
	add.s32 	%r80, %r111, 2;
	ld.global.u8 	%rd71, [%rd62+2];
	and.b32  	%r81, %r80, 63;
	shl.b64 	%rd72, %rd71, %r81;
	xor.b64  	%rd73, %rd72, %rd70;
	mov.b64 	{%r82, %r83}, %rd73;
	shf.l.wrap.b32 	%r84, %r82, %r83, 1;
	shf.l.wrap.b32 	%r85, %r83, %r82, 1;
	mov.b64 	%rd74, {%r85, %r84};
	add.s32 	%r86, %r111, 3;
	ld.global.u8 	%rd75, [%rd62+3];
	and.b32  	%r87, %r86, 63;
	shl.b64 	%rd76, %rd75, %r87;
	xor.b64  	%rd77, %rd76, %rd74;
	mov.b64 	{%r88, %r89}, %rd77;
	shf.l.wrap.b32 	%r90, %r88, %r89, 1;
	shf.l.wrap.b32 	%r91, %r89, %r88, 1;
	mov.b64 	%rd112, {%r91, %r90};
	add.s32 	%r111, %r111, 4;
$L__BB0_8:
	and.b32  	%r92, %r4, 3;
	setp.eq.s32 	%p7, %r92, 0;
	@%p7 bra 	$L__BB0_13;
	setp.eq.s32 	%p8, %r92, 1;
	@%p8 bra 	$L__BB0_11;
	cvt.u64.u32 	%rd79, %r111;
	add.s64 	%rd80, %rd79, %rd2;
	add.s64 	%rd81, %rd1, %rd80;
	ld.global.u8 	%rd82, [%rd81];
	and.b32  	%r93, %r111, 63;
	shl.b64 	%rd83, %rd82, %r93;
	xor.b64  	%rd84, %rd83, %rd112;
	mov.b64 	{%r94, %r95}, %rd84;
	shf.l.wrap.b32 	%r96, %r94, %r95, 1;
	shf.l.wrap.b32 	%r97, %r95, %r94, 1;
	mov.b64 	%rd85, {%r97, %r96};
	add.s32 	%r98, %r111, 1;
	ld.global.u8 	%rd86, [%rd81+1];
	and.b32  	%r99, %r98, 63;
	shl.b64 	%rd87, %rd86, %r99;
	xor.b64  	%rd88, %rd87, %rd85;
	mov.b64 	{%r100, %r101}, %rd88;
	shf.l.wrap.b32 	%r102, %r100, %r101, 1;
	shf.l.wrap.b32 	%r103, %r101, %r100, 1;
	mov.b64 	%rd112, {%r103, %r102};
	add.s32 	%r111, %r111, 2;
$L__BB0_11:
	and.b32  	%r104, %r3, 1;
	setp.eq.b32 	%p9, %r104, 1;
	@%p9 bra 	$L__BB0_13;
	cvt.u64.u32 	%rd89, %r111;
	add.s64 	%rd90, %rd89, %rd2;
	add.s64 	%rd91, %rd1, %rd90;
	ld.global.u8 	%rd92, [%rd91];
	and.b32  	%r105, %r111, 63;
	shl.b64 	%rd93, %rd92, %r105;
	xor.b64  	%rd94, %rd93, %rd112;
	mov.b64 	{%r106, %r107}, %rd94;
	shf.l.wrap.b32 	%r108, %r106, %r107, 1;
	shf.l.wrap.b32 	%r109, %r107, %r106, 1;
	mov.b64 	%rd112, {%r109, %r108};
$L__BB0_13:
	shl.b32 	%r110, %r1, 5;
	cvt.s64.s32 	%rd95, %r110;
	cvta.to.global.u64 	%rd96, %rd16;
	add.s64 	%rd97, %rd96, %rd95;
	st.global.u8 	[%rd97], %rd112;
	shr.u64 	%rd98, %rd112, 8;
	st.global.u8 	[%rd97+1], %rd98;
	shr.u64 	%rd99, %rd112, 16;
	st.global.u8 	[%rd97+2], %rd99;
	shr.u64 	%rd100, %rd112, 24;
	st.global.u8 	[%rd97+3], %rd100;
	shr.u64 	%rd101, %rd112, 32;
	st.global.u8 	[%rd97+4], %rd101;
	shr.u64 	%rd102, %rd112, 40;
	st.global.u8 	[%rd97+5], %rd102;
	shr.u64 	%rd103, %rd112, 48;
	st.global.u8 	[%rd97+6], %rd103;
	shr.u64 	%rd104, %rd112, 56;
	st.global.u8 	[%rd97+7], %rd104;
$L__BB0_14:
	ret;

}
	// .globl	_Z25ecdsa_verify_batch_kernelPhS_S_Pbi
.visible .entry _Z25ecdsa_verify_batch_kernelPhS_S_Pbi(
	.param .u64 .ptr .align 1 _Z25ecdsa_verify_batch_kernelPhS_S_Pbi_param_0,
	.param .u64 .ptr .align 1 _Z25ecdsa_verify_batch_kernelPhS_S_Pbi_param_1,
	.param .u64 .ptr .align 1 _Z25ecdsa_verify_batch_kernelPhS_S_Pbi_param_2,
	.param .u64 .ptr .align 1 _Z25ecdsa_verify_batch_kernelPhS_S_Pbi_param_3,
	.param .u32 _Z25ecdsa_verify_batch_kernelPhS_S_Pbi_param_4
)
{
	.reg .pred 	%p<9>;
	.reg .b16 	%rs<292>;
	.reg .b32 	%r<9>;
	.reg .b64 	%rd<17>;

	ld.param.u64 	%rd1, [_Z25ecdsa_verify_batch_kernelPhS_S_Pbi_param_0];
	ld.param.u64 	%rd2, [_Z25ecdsa_verify_batch_kernelPhS_S_Pbi_param_1];
	ld.param.u64 	%rd3, [_Z25ecdsa_verify_batch_kernelPhS_S_Pbi_param_2];
	ld.param.u64 	%rd4, [_Z25ecdsa_verify_batch_kernelPhS_S_Pbi_param_3];
	ld.param.u32 	%r2, [_Z25ecdsa_verify_batch_kernelPhS_S_Pbi_param_4];
	mov.u32 	%r3, %ctaid.x;
	mov.u32 	%r4, %ntid.x;
	mov.u32 	%r5, %tid.x;
	mad.lo.s32 	%r1, %r3, %r4, %r5;
	setp.ge.s32 	%p1, %r1, %r2;
	@%p1 bra 	$L__BB1_2;
	cvta.to.global.u64 	%rd5, %rd4;
	cvta.to.global.u64 	%rd6, %rd2;
	cvta.to.global.u64 	%rd7, %rd3;
	cvta.to.global.u64 	%rd8, %rd1;
	mul.lo.s32 	%r6, %r1, 65;
	cvt.s64.s32 	%rd9, %r6;
	add.s64 	%rd10, %rd8, %rd9;
	shl.b32 	%r7, %r1, 5;
	cvt.s64.s32 	%rd11, %r7;
	shl.b32 	%r8, %r1, 6;
	cvt.s64.s32 	%rd12, %r8;
	ld.global.u8 	%rs1, [%rd10+64];
	setp.lt.u16 	%p2, %rs1, 2;
	ld.global.u8 	%rs4, [%rd10];
	add.s64 	%rd13, %rd6, %rd11;
	ld.global.u8 	%rs6, [%rd13];
	add.s64 	%rd14, %rd7, %rd12;
	ld.global.u8 	%rs8, [%rd14];
	ld.global.u8 	%rs10, [%rd10+1];
	ld.global.u8 	%rs12, [%rd13+1];
	ld.global.u8 	%rs14, [%rd14+1];
	ld.global.u8 	%rs16, [%rd10+2];
	ld.global.u8 	%rs18, [%rd13+2];
	ld.global.u8 	%rs20, [%rd14+2];
	ld.global.u8 	%rs22, [%rd10+3];
	ld.global.u8 	%rs24, [%rd13+3];
	ld.global.u8 	%rs26, [%rd14+3];
	ld.global.u8 	%rs28, [%rd10+4];
	ld.global.u8 	%rs30, [%rd13+4];
	ld.global.u8 	%rs32, [%rd14+4];
	ld.global.u8 	%rs34, [%rd10+5];
	ld.global.u8 	%rs36, [%rd13+5];
	ld.global.u8 	%rs38, [%rd14+5];
	ld.global.u8 	%rs40, [%rd10+6];
	ld.global.u8 	%rs42, [%rd13+6];
	ld.global.u8 	%rs44, [%rd14+6];
	ld.global.u8 	%rs46, [%rd10+7];
	ld.global.u8 	%rs48, [%rd13+7];
	ld.global.u8 	%rs50, [%rd14+7];
	ld.global.u8 	%rs52, [%rd10+8];
	ld.global.u8 	%rs54, [%rd13+8];
	ld.global.u8 	%rs56, [%rd14+8];
	ld.global.u8 	%rs58, [%rd10+9];
	ld.global.u8 	%rs60, [%rd13+9];
	ld.global.u8 	%rs62, [%rd14+9];
	ld.global.u8 	%rs64, [%rd10+10];
	ld.global.u8 	%rs66, [%rd13+10];
	ld.global.u8 	%rs68, [%rd14+10];
	ld.global.u8 	%rs70, [%rd10+11];
	ld.global.u8 	%rs72, [%rd13+11];
	ld.global.u8 	%rs74, [%rd14+11];
	ld.global.u8 	%rs76, [%rd10+12];
	ld.global.u8 	%rs78, [%rd13+12];
	ld.global.u8 	%rs80, [%rd14+12];
	ld.global.u8 	%rs82, [%rd10+13];
	ld.global.u8 	%rs84, [%rd13+13];
	ld.global.u8 	%rs86, [%rd14+13];
	ld.global.u8 	%rs88, [%rd10+14];
	ld.global.u8 	%rs90, [%rd13+14];
	ld.global.u8 	%rs92, [%rd14+14];
	ld.global.u8 	%rs94, [%rd10+15];
	ld.global.u8 	%rs96, [%rd13+15];
	ld.global.u8 	%rs98, [%rd14+15];
	ld.global.u8 	%rs100, [%rd10+16];
	ld.global.u8 	%rs102, [%rd13+16];
	ld.global.u8 	%rs104, [%rd14+16];
	ld.global.u8 	%rs106, [%rd10+17];
	ld.global.u8 	%rs108, [%rd13+17];
	ld.global.u8 	%rs110, [%rd14+17];
	ld.global.u8 	%rs112, [%rd10+18];
	ld.global.u8 	%rs114, [%rd13+18];
	ld.global.u8 	%rs116, [%rd14+18];
	ld.global.u8 	%rs118, [%rd10+19];
	ld.global.u8 	%rs120, [%rd13+19];
	ld.global.u8 	%rs122, [%rd14+19];
	ld.global.u8 	%rs124, [%rd10+20];
	ld.global.u8 	%rs126, [%rd13+20];
	ld.global.u8 	%rs128, [%rd14+20];
	ld.global.u8 	%rs130, [%rd10+21];
	ld.global.u8 	%rs132, [%rd13+21];
	ld.global.u8 	%rs134, [%rd14+21];
	ld.global.u8 	%rs136, [%rd10+22];
	ld.global.u8 	%rs138, [%rd13+22];
	ld.global.u8 	%rs140, [%rd14+22];
	ld.global.u8 	%rs142, [%rd10+23];
	ld.global.u8 	%rs144, [%rd13+23];
	ld.global.u8 	%rs146, [%rd14+23];
	ld.global.u8 	%rs148, [%rd10+24];
	ld.global.u8 	%rs150, [%rd13+24];
	ld.global.u8 	%rs152, [%rd14+24];
	ld.global.u8 	%rs154, [%rd10+25];
	ld.global.u8 	%rs156, [%rd13+25];
	ld.global.u8 	%rs158, [%rd14+25];
	ld.global.u8 	%rs160, [%rd10+26];
	ld.global.u8 	%rs162, [%rd13+26];
	ld.global.u8 	%rs164, [%rd14+26];
	ld.global.u8 	%rs166, [%rd10+27];
	ld.global.u8 	%rs168, [%rd13+27];
	ld.global.u8 	%rs170, [%rd14+27];
	ld.global.u8 	%rs172, [%rd10+28];
	ld.global.u8 	%rs174, [%rd13+28];
	ld.global.u8 	%rs176, [%rd14+28];
	ld.global.u8 	%rs178, [%rd10+29];
	ld.global.u8 	%rs180, [%rd13+29];
	ld.global.u8 	%rs182, [%rd14+29];
	ld.global.u8 	%rs184, [%rd10+30];
	ld.global.u8 	%rs186, [%rd13+30];
	ld.global.u8 	%rs188, [%rd14+30];
	ld.global.u8 	%rs190, [%rd10+31];
	or.b16  	%rs191, %rs190, %rs184;
	or.b16  	%rs192, %rs191, %rs178;
	or.b16  	%rs193, %rs192, %rs172;
	or.b16  	%rs194, %rs193, %rs166;
	or.b16  	%rs195, %rs194, %rs160;
	or.b16  	%rs196, %rs195, %rs154;
	or.b16  	%rs197, %rs196, %rs148;
	or.b16  	%rs198, %rs197, %rs142;
	or.b16  	%rs199, %rs198, %rs136;
	or.b16  	%rs200, %rs199, %rs130;
	or.b16  	%rs201, %rs200, %rs124;
	or.b16  	%rs202, %rs201, %rs118;
	or.b16  	%rs203, %rs202, %rs112;
	or.b16  	%rs204, %rs203, %rs106;
	or.b16  	%rs205, %rs204, %rs100;
	or.b16  	%rs206, %rs205, %rs94;
	or.b16  	%rs207, %rs206, %rs88;
	or.b16  	%rs208, %rs207, %rs82;
	or.b16  	%rs209, %rs208, %rs76;
	or.b16  	%rs210, %rs209, %rs70;
	or.b16  	%rs211, %rs210, %rs64;
	or.b16  	%rs212, %rs211, %rs58;
	or.b16  	%rs213, %rs212, %rs52;
	or.b16  	%rs214, %rs213, %rs46;
	or.b16  	%rs215, %rs214, %rs40;
	or.b16  	%rs216, %rs215, %rs34;
	or.b16  	%rs217, %rs216, %rs28;
	or.b16  	%rs218, %rs217, %rs22;
	or.b16  	%rs219, %rs218, %rs16;
	or.b16  	%rs220, %rs219, %rs10;
	or.b16  	%rs221, %rs220, %rs4;
	and.b16  	%rs222, %rs221, 255;
	setp.ne.s16 	%p3, %rs222, 0;
	ld.global.u8 	%rs223, [%rd13+31];
	or.b16  	%rs225, %rs223, %rs186;
	or.b16  	%rs226, %rs225, %rs180;
	or.b16  	%rs227, %rs226, %rs174;
	or.b16  	%rs228, %rs227, %rs168;
	or.b16  	%rs229, %rs228, %rs162;
	or.b16  	%rs230, %rs229, %rs156;
	or.b16  	%rs231, %rs230, %rs150;
	or.b16  	%rs232, %rs231, %rs144;
	or.b16  	%rs233, %rs232, %rs138;
	or.b16  	%rs234, %rs233, %rs132;
	or.b16  	%rs235, %rs234, %rs126;
	or.b16  	%rs236, %rs235, %rs120;
	or.b16  	%rs237, %rs236, %rs114;
	or.b16  	%rs238, %rs237, %rs108;
	or.b16  	%rs239, %rs238, %rs102;
	or.b16  	%rs240, %rs239, %rs96;
	or.b16  	%rs241, %rs240, %rs90;
	or.b16  	%rs242, %rs241, %rs84;
	or.b16  	%rs243, %rs242, %rs78;
	or.b16  	%rs244, %rs243, %rs72;
	or.b16  	%rs245, %rs244, %rs66;
	or.b16  	%rs246, %rs245, %rs60;
	or.b16  	%rs247, %rs246, %rs54;
	or.b16  	%rs248, %rs247, %rs48;
	or.b16  	%rs249, %rs248, %rs42;
	or.b16  	%rs250, %rs249, %rs36;
	or.b16  	%rs251, %rs250, %rs30;
	or.b16  	%rs252, %rs251, %rs24;
	or.b16  	%rs253, %rs252, %rs18;
	or.b16  	%rs254, %rs253, %rs12;
	or.b16  	%rs255, %rs254, %rs6;
	and.b16  	%rs256, %rs255, 255;
	setp.ne.s16 	%p4, %rs256, 0;
	ld.global.u8 	%rs257, [%rd14+31];
	or.b16  	%rs259, %rs257, %rs188;
	or.b16  	%rs260, %rs259, %rs182;
	or.b16  	%rs261, %rs260, %rs176;
	or.b16  	%rs262, %rs261, %rs170;
	or.b16  	%rs263, %rs262, %rs164;
	or.b16  	%rs264, %rs263, %rs158;
	or.b16  	%rs265, %rs264, %rs152;
	or.b16  	%rs266, %rs265, %rs146;
	or.b16  	%rs267, %rs266, %rs140;
	or.b16  	%rs268, %rs267, %rs134;
	or.b16  	%rs269, %rs268, %rs128;
	or.b16  	%rs270, %rs269, %rs122;
	or.b16  	%rs271, %rs270, %rs116;
	or.b16  	%rs272, %rs271, %rs110;
	or.b16  	%rs273, %rs272, %rs104;
	or.b16  	%rs274, %rs273, %rs98;
	or.b16  	%rs275, %rs274, %rs92;
	or.b16  	%rs276, %rs275, %rs86;
	or.b16  	%rs277, %rs276, %rs80;
	or.b16  	%rs278, %rs277, %rs74;
	or.b16  	%rs279, %rs278, %rs68;
	or.b16  	%rs280, %rs279, %rs62;
	or.b16  	%rs281, %rs280, %rs56;
	or.b16  	%rs282, %rs281, %rs50;
	or.b16  	%rs283, %rs282, %rs44;
	or.b16  	%rs284, %rs283, %rs38;
	or.b16  	%rs285, %rs284, %rs32;
	or.b16  	%rs286, %rs285, %rs26;
	or.b16  	%rs287, %rs286, %rs20;
	or.b16  	%rs288, %rs287, %rs14;
	or.b16  	%rs289, %rs288, %rs8;
	and.b16  	%rs290, %rs289, 255;
	setp.ne.s16 	%p5, %rs290, 0;
	and.pred  	%p6, %p3, %p4;
	and.pred  	%p7, %p6, %p5;
	and.pred  	%p8, %p7, %p2;
	selp.u16 	%rs291, 1, 0, %p8;
	cvt.s64.s32 	%rd15, %r1;
	add.s64 	%rd16, %rd5, %rd15;
	st.global.u8 	[%rd16], %rs291;
$L__BB1_2:
	ret;

}
	// .globl	_Z27process_transactions_kernelPhPjS_i
.visible .entry _Z27process_transactions_kernelPhPjS_i(
	.param .u64 .ptr .align 1 _Z27process_transactions_kernelPhPjS_i_param_0,
	.param .u64 .ptr .align 1 _Z27process_transactions_kernelPhPjS_i_param_1,
	.param .u64 .ptr .align 1 _Z27process_transactions_kernelPhPjS_i_param_2,
	.param .u32 _Z27process_transactions_kernelPhPjS_i_param_3
)
{
	.reg .pred 	%p<11>;
	.reg .b16 	%rs<29>;
	.reg .b32 	%r<92>;
	.reg .b64 	%rd<26>;

	ld.param.u64 	%rd12, [_Z27process_transactions_kernelPhPjS_i_param_0];
	ld.param.u64 	%rd10, [_Z27process_transactions_kernelPhPjS_i_param_1];
	ld.param.u64 	%rd11, [_Z27process_transactions_kernelPhPjS_i_param_2];
	ld.param.u32 	%r30, [_Z27process_transactions_kernelPhPjS_i_param_3];
	cvta.to.global.u64 	%rd1, %rd12;
	mov.u32 	%r31, %ctaid.x;
	mov.u32 	%r32, %ntid.x;
	mov.u32 	%r33, %tid.x;
	mad.lo.s32 	%r1, %r31, %r32, %r33;
	setp.ge.s32 	%p1, %r1, %r30;
	@%p1 bra 	$L__BB2_15;
	cvta.to.global.u64 	%rd13, %rd10;
	cvta.to.global.u64 	%rd14, %rd11;
	shl.b32 	%r34, %r1, 10;
	cvt.s64.s32 	%rd2, %r34;
	mul.wide.s32 	%rd15, %r1, 4;
	add.s64 	%rd16, %rd13, %rd15;
	ld.global.u32 	%r2, [%rd16];
	shl.b32 	%r35, %r1, 6;
	cvt.s64.s32 	%rd17, %r35;
	add.s64 	%rd3, %rd14, %rd17;
	add.s32 	%r36, %r2, -32;
	setp.gt.u32 	%p2, %r36, 991;
	@%p2 bra 	$L__BB2_14;
	and.b32  	%r3, %r2, 15;
	cvt.u16.u32 	%rs2, %r2;
	shr.u16 	%rs3, %rs2, 4;
	and.b16  	%rs4, %rs3, 63;
	mul.wide.u16 	%r38, %rs4, 16;
	neg.s32 	%r80, %r38;
	add.s64 	%rd18, %rd2, %rd1;
	add.s64 	%rd24, %rd18, 7;
	mov.b32 	%r81, 0;
	mov.u32 	%r91, %r81;
$L__BB2_3:
	.pragma "nounroll";
	ld.global.u8 	%r39, [%rd24+-7];
	xor.b32  	%r40, %r91, %r39;
	ld.global.u8 	%r41, [%rd24+-6];
	xor.b32  	%r42, %r40, %r41;
	ld.global.u8 	%r43, [%rd24+-5];
	xor.b32  	%r44, %r42, %r43;
	ld.global.u8 	%r45, [%rd24+-4];
	xor.b32  	%r46, %r44, %r45;
	ld.global.u8 	%r47, [%rd24+-3];
	xor.b32  	%r48, %r46, %r47;
	ld.global.u8 	%r49, [%rd24+-2];
	xor.b32  	%r50, %r48, %r49;
	ld.global.u8 	%r51, [%rd24+-1];
	xor.b32  	%r52, %r50, %r51;
	ld.global.u8 	%r53, [%rd24];
	xor.b32  	%r54, %r52, %r53;
	ld.global.u8 	%r55, [%rd24+1];
	xor.b32  	%r56, %r54, %r55;
	ld.global.u8 	%r57, [%rd24+2];
	xor.b32  	%r58, %r56, %r57;
	ld.global.u8 	%r59, [%rd24+3];
	xor.b32  	%r60, %r58, %r59;
	ld.global.u8 	%r61, [%rd24+4];
	xor.b32  	%r62, %r60, %r61;
	ld.global.u8 	%r63, [%rd24+5];
	xor.b32  	%r64, %r62, %r63;
	ld.global.u8 	%r65, [%rd24+6];
	xor.b32  	%r66, %r64, %r65;
	ld.global.u8 	%r67, [%rd24+7];
	xor.b32  	%r68, %r66, %r67;
	ld.global.u8 	%r69, [%rd24+8];
	xor.b32  	%r91, %r68, %r69;
	add.s32 	%r81, %r81, 16;
	add.s32 	%r80, %r80, 16;
	add.s64 	%rd24, %rd24, 16;
	setp.ne.s32 	%p3, %r80, 0;
	@%p3 bra 	$L__BB2_3;
	setp.eq.s32 	%p4, %r3, 0;
	@%p4 bra 	$L__BB2_13;
	and.b32  	%r11, %r2, 7;
	setp.lt.u32 	%p5, %r3, 8;
	and.b32  	%r87, %r2, 1008;
	@%p5 bra 	$L__BB2_7;
	ld.global.u8 	%rs5, [%rd24+-7];
	ld.global.u8 	%rs6, [%rd24+-6];
	xor.b16  	%rs7, %rs5, %rs6;
	ld.global.u8 	%rs8, [%rd24+-5];
	xor.b16  	%rs9, %rs7, %rs8;
	ld.global.u8 	%rs10, [%rd24+-4];
	xor.b16  	%rs11, %rs9, %rs10;
	ld.global.u8 	%rs12, [%rd24+-3];
	xor.b16  	%rs13, %rs11, %rs12;
	ld.global.u8 	%rs14, [%rd24+-2];
	xor.b16  	%rs15, %rs13, %rs14;
	ld.global.u8 	%rs16, [%rd24+-1];
	xor.b16  	%rs17, %rs15, %rs16;
	ld.global.u8 	%rs18, [%rd24];
	xor.b16  	%rs19, %rs17, %rs18;
	cvt.u32.u16 	%r71, %rs19;
	and.b32  	%r72, %r71, 255;
	xor.b32  	%r91, %r91, %r72;
	add.s32 	%r87, %r81, 8;
$L__BB2_7:
	setp.eq.s32 	%p6, %r11, 0;
	@%p6 bra 	$L__BB2_13;
	and.b32  	%r18, %r2, 3;
	setp.lt.u32 	%p7, %r11, 4;
	@%p7 bra 	$L__BB2_10;
	cvt.u64.u32 	%rd19, %r87;
	add.s64 	%rd20, %rd19, %rd2;
	add.s64 	%rd21, %rd1, %rd20;
	ld.global.u8 	%rs20, [%rd21];
	ld.global.u8 	%rs21, [%rd21+1];
	xor.b16  	%rs22, %rs20, %rs21;
	ld.global.u8 	%rs23, [%rd21+2];
	xor.b16  	%rs24, %rs22, %rs23;
	ld.global.u8 	%rs25, [%rd21+3];
	xor.b16  	%rs26, %rs24, %rs25;
	cvt.u32.u16 	%r74, %rs26;
	and.b32  	%r75, %r74, 255;
	xor.b32  	%r91, %r91, %r75;
	add.s32 	%r87, %r87, 4;
$L__BB2_10:
	setp.eq.s32 	%p8, %r18, 0;
	@%p8 bra 	$L__BB2_13;
	cvt.u64.u32 	%rd22, %r87;
	add.s64 	%rd23, %rd2, %rd22;
	add.s64 	%rd25, %rd1, %rd23;
	neg.s32 	%r89, %r18;
$L__BB2_12:
	.pragma "nounroll";
	ld.global.u8 	%r76, [%rd25];
	xor.b32  	%r91, %r91, %r76;
	add.s64 	%rd25, %rd25, 1;
	add.s32 	%r89, %r89, 1;
	setp.ne.s32 	%p9, %r89, 0;
	@%p9 bra 	$L__BB2_12;
$L__BB2_13:
	add.s32 	%r77, %r2, -1;
	setp.lt.u32 	%p10, %r77, 1023;
	selp.u16 	%rs27, 1, 0, %p10;
	st.global.u8 	[%rd3], %rs27;
	st.global.u8 	[%rd3+1], %r91;
	mul.lo.s32 	%r78, %r2, 21;
	st.global.u8 	[%rd3+2], %r78;
	shr.u32 	%r79, %r78, 8;
	st.global.u8 	[%rd3+3], %r79;
	mov.b16 	%rs28, 0;
	st.global.u8 	[%rd3+4], %rs28;
	st.global.u8 	[%rd3+5], %rs28;
	st.global.u8 	[%rd3+6], %rs28;
	st.global.u8 	[%rd3+7], %rs28;
	st.global.u8 	[%rd3+8], %rs28;
	st.global.u8 	[%rd3+9], %rs28;
	bra.uni 	$L__BB2_15;
$L__BB2_14:
	mov.b16 	%rs1, 0;
	st.global.u8 	[%rd3], %rs1;
$L__BB2_15:
	ret;

}


// ===== COMPILED SASS (sm_100) =====

	.target	sm_100

	.elftype	@"ET_EXEC"


//--------------------- .note.nv.tkinfo           --------------------------
	.section	.note.nv.tkinfo,"",@"SHT_NOTE"
	.sectionflags	@"SHF_NOTE_NV_TKINFO"
	.tkinfo
        /*0018*/ 	.word	0x00000002
        /*0030*/ 	.string	""
        /*0030*/ 	.string	"ptxas"
        /*0030*/ 	.string	"Cuda compilation tools, release 13.0, V13.0.88"
        /*0030*/ 	.string	"Build cuda_13.0.r13.0/compiler.36424714_0"
        /*0030*/ 	.string	"-arch sm_100 -m 64 "



//--------------------- .note.nv.cuinfo           --------------------------
	.section	.note.nv.cuinfo,"",@"SHT_NOTE"
	.sectionflags	@"SHF_NOTE_NV_CUINFO"
        /*0018*/ 	.short	0x0002
        /*001a*/ 	.short	0x0064
        /*001c*/ 	.short	0x0082
	.zero		2


//--------------------- .nv.info                  --------------------------
	.section	.nv.info,"",@"SHT_CUDA_INFO"
	.align	4


	//----- nvinfo : EIATTR_REGCOUNT
	.align		4
        /*0000*/ 	.byte	0x04, 0x2f
        /*0002*/ 	.short	(.L_3 - .L_2)
	.align		4
.L_2:
        /*0004*/ 	.word	index@(_Z22keccak256_batch_kernelPhPjS_i)
        /*0008*/ 	.word	0x0000001c


	//----- nvinfo : EIATTR_FRAME_SIZE
	.align		4
.L_3:
        /*000c*/ 	.byte	0x04, 0x11
        /*000e*/ 	.short	(.L_5 - .L_4)
	.align		4
.L_4:
        /*0010*/ 	.word	index@(_Z22keccak256_batch_kernelPhPjS_i)
        /*0014*/ 	.word	0x00000000


	//----- nvinfo : EIATTR_REGCOUNT
	.align		4
.L_5:
        /*0018*/ 	.byte	0x04, 0x2f
        /*001a*/ 	.short	(.L_7 - .L_6)
	.align		4
.L_6:
        /*001c*/ 	.word	index@(_Z25ecdsa_verify_batch_kernelPhS_S_Pbi)
        /*0020*/ 	.word	0x0000001f


	//----- nvinfo : EIATTR_FRAME_SIZE
	.align		4
.L_7:
        /*0024*/ 	.byte	0x04, 0x11
        /*0026*/ 	.short	(.L_9 - .L_8)
	.align		4
.L_8:
        /*0028*/ 	.word	index@(_Z25ecdsa_verify_batch_kernelPhS_S_Pbi)
        /*002c*/ 	.word	0x00000000


	//----- nvinfo : EIATTR_REGCOUNT
	.align		4
.L_9:
        /*0030*/ 	.byte	0x04, 0x2f
        /*0032*/ 	.short	(.L_11 - .L_10)
	.align		4
.L_10:
        /*0034*/ 	.word	index@(_Z27process_transactions_kernelPhPjS_i)
        /*0038*/ 	.word	0x0000001c


	//----- nvinfo : EIATTR_FRAME_SIZE
	.align		4
.L_11:
        /*003c*/ 	.byte	0x04, 0x11
        /*003e*/ 	.short	(.L_13 - .L_12)
	.align		4
.L_12:
        /*0040*/ 	.word	index@(_Z27process_transactions_kernelPhPjS_i)
        /*0044*/ 	.word	0x00000000


	//----- nvinfo : EIATTR_MIN_STACK_SIZE
	.align		4
.L_13:
        /*0048*/ 	.byte	0x04, 0x12
        /*004a*/ 	.short	(.L_15 - .L_14)
	.align		4
.L_14:
        /*004c*/ 	.word	index@(_Z27process_transactions_kernelPhPjS_i)
        /*0050*/ 	.word	0x00000000


	//----- nvinfo : EIATTR_MIN_STACK_SIZE
	.align		4
.L_15:
        /*0054*/ 	.byte	0x04, 0x12
        /*0056*/ 	.short	(.L_17 - .L_16)
	.align		4
.L_16:
        /*0058*/ 	.word	index@(_Z25ecdsa_verify_batch_kernelPhS_S_Pbi)
        /*005c*/ 	.word	0x00000000


	//----- nvinfo : EIATTR_MIN_STACK_SIZE
	.align		4
.L_17:
        /*0060*/ 	.byte	0x04, 0x12
        /*0062*/ 	.short	(.L_19 - .L_18)
	.align		4
.L_18:
        /*0064*/ 	.word	index@(_Z22keccak256_batch_kernelPhPjS_i)
        /*0068*/ 	.word	0x00000000
.L_19:


//--------------------- .nv.compat                --------------------------
	.section	.nv.compat,"",@"SHT_CUDA_COMPAT_INFO"
	.align	4
        /*0000*/ 	.byte	0x02, 0x09, 0x00, 0x00, 0x02, 0x02, 0x01, 0x00, 0x02, 0x05, 0x05, 0x00, 0x03, 0x07, 0x01, 0x01
        /*0010*/ 	.byte	0x02, 0x03, 0x00, 0x00, 0x02, 0x06, 0x01, 0x00, 0x04, 0x0b, 0x08, 0x00, 0x09, 0x00, 0x00, 0x00
        /*0020*/ 	.byte	0x00, 0x00, 0x00, 0x00


//--------------------- .nv.info._Z27process_transactions_kernelPhPjS_i --------------------------
	.section	.nv.info._Z27process_transactions_kernelPhPjS_i,"",@"SHT_CUDA_INFO"
	.sectionflags	@""
	.align	4


	//----- nvinfo : EIATTR_CUDA_API_VERSION
	.align		4
        /*0000*/ 	.byte	0x04, 0x37
        /*0002*/ 	.short	(.L_21 - .L_20)
.L_20:
        /*0004*/ 	.word	0x00000082


	//----- nvinfo : EIATTR_KPARAM_INFO
	.align		4
.L_21:
        /*0008*/ 	.byte	0x04, 0x17
        /*000a*/ 	.short	(.L_23 - .L_22)
.L_22:
        /*000c*/ 	.word	0x00000000
        /*0010*/ 	.short	0x0003
        /*0012*/ 	.short	0x0018
        /*0014*/ 	.byte	0x00, 0xf0, 0x11, 0x00


	//----- nvinfo : EIATTR_KPARAM_INFO
	.align		4
.L_23:
        /*0018*/ 	.byte	0x04, 0x17
        /*001a*/ 	.short	(.L_25 - .L_24)
.L_24:
        /*001c*/ 	.word	0x00000000
        /*0020*/ 	.short	0x0002
        /*0022*/ 	.short	0x0010
        /*0024*/ 	.byte	0x00, 0xf5, 0x21, 0x00


	//----- nvinfo : EIATTR_KPARAM_INFO
	.align		4
.L_25:
        /*0028*/ 	.byte	0x04, 0x17
        /*002a*/ 	.short	(.L_27 - .L_26)
.L_26:
        /*002c*/ 	.word	0x00000000
        /*0030*/ 	.short	0x0001
        /*0032*/ 	.short	0x0008
        /*0034*/ 	.byte	0x00, 0xf5, 0x21, 0x00


	//----- nvinfo : EIATTR_KPARAM_INFO
	.align		4
.L_27:
        /*0038*/ 	.byte	0x04, 0x17
        /*003a*/ 	.short	(.L_29 - .L_28)
.L_28:
        /*003c*/ 	.word	0x00000000
        /*0040*/ 	.short	0x0000
        /*0042*/ 	.short	0x0000
        /*0044*/ 	.byte	0x00, 0xf5, 0x21, 0x00


	//----- nvinfo : EIATTR_SPARSE_MMA_MASK
	.align		4
.L_29:
        /*0048*/ 	.byte	0x03, 0x50
        /*004a*/ 	.short	0x0000


	//----- nvinfo : EIATTR_MAXREG_COUNT
	.align		4
        /*004c*/ 	.byte	0x03, 0x1b
        /*004e*/ 	.short	0x00ff


	//----- nvinfo : EIATTR_MERCURY_ISA_VERSION
	.align		4
        /*0050*/ 	.byte	0x03, 0x5f
        /*0052*/ 	.short	0x0101


	//----- nvinfo : EIATTR_VRC_CTA_INIT_COUNT
	.align		4
        /*0054*/ 	.byte	0x02, 0x4a
	.zero		1
	.zero		1


	//----- nvinfo : EIATTR_EXIT_INSTR_OFFSETS
	.align		4
        /*0058*/ 	.byte	0x04, 0x1c
        /*005a*/ 	.short	(.L_31 - .L_30)


	//   ....[0]....
.L_30:
        /*005c*/ 	.word	0x00000070


	//   ....[1]....
        /*0060*/ 	.word	0x00000880


	//   ....[2]....
        /*0064*/ 	.word	0x000008a0


	//----- nvinfo : EIATTR_CRS_STACK_SIZE
	.align		4
.L_31:
        /*0068*/ 	.byte	0x04, 0x1e
        /*006a*/ 	.short	(.L_33 - .L_32)
.L_32:
        /*006c*/ 	.word	0x00000000


	//----- nvinfo : EIATTR_CBANK_PARAM_SIZE
	.align		4
.L_33:
        /*0070*/ 	.byte	0x03, 0x19
        /*0072*/ 	.short	0x001c


	//----- nvinfo : EIATTR_PARAM_CBANK
	.align		4
        /*0074*/ 	.byte	0x04, 0x0a
        /*0076*/ 	.short	(.L_35 - .L_34)
	.align		4
.L_34:
        /*0078*/ 	.word	index@(.nv.constant0._Z27process_transactions_kernelPhPjS_i)
        /*007c*/ 	.short	0x0380
        /*007e*/ 	.short	0x001c


	//----- nvinfo : EIATTR_SW_WAR
	.align		4
.L_35:
        /*0080*/ 	.byte	0x04, 0x36
        /*0082*/ 	.short	(.L_37 - .L_36)
.L_36:
        /*0084*/ 	.word	0x00000008
.L_37:


//--------------------- .nv.info._Z25ecdsa_verify_batch_kernelPhS_S_Pbi --------------------------
	.section	.nv.info._Z25ecdsa_verify_batch_kernelPhS_S_Pbi,"",@"SHT_CUDA_INFO"
	.sectionflags	@""
	.align	4


	//----- nvinfo : EIATTR_CUDA_API_VERSION
	.align		4
        /*0000*/ 	.byte	0x04, 0x37
        /*0002*/ 	.short	(.L_39 - .L_38)
.L_38:
        /*0004*/ 	.word	0x00000082


	//----- nvinfo : EIATTR_KPARAM_INFO
	.align		4
.L_39:
        /*0008*/ 	.byte	0x04, 0x17
        /*000a*/ 	.short	(.L_41 - .L_40)
.L_40:
        /*000c*/ 	.word	0x00000000
        /*0010*/ 	.short	0x0004
        /*0012*/ 	.short	0x0020
        /*0014*/ 	.byte	0x00, 0xf0, 0x11, 0x00


	//----- nvinfo : EIATTR_KPARAM_INFO
	.align		4
.L_41:
        /*0018*/ 	.byte	0x04, 0x17
        /*001a*/ 	.short	(.L_43 - .L_42)
.L_42:
        /*001c*/ 	.word	0x00000000
        /*0020*/ 	.short	0x0003
        /*0022*/ 	.short	0x0018
        /*0024*/ 	.byte	0x00, 0xf5, 0x21, 0x00


	//----- nvinfo : EIATTR_KPARAM_INFO
	.align		4
.L_43:
        /*0028*/ 	.byte	0x04, 0x17
        /*002a*/ 	.short	(.L_45 - .L_44)
.L_44:
        /*002c*/ 	.word	0x00000000
        /*0030*/ 	.short	0x0002
        /*0032*/ 	.short	0x0010
        /*0034*/ 	.byte	0x00, 0xf5, 0x21, 0x00


	//----- nvinfo : EIATTR_KPARAM_INFO
	.align		4
.L_45:
        /*0038*/ 	.byte	0x04, 0x17
        /*003a*/ 	.short	(.L_47 - .L_46)
.L_46:
        /*003c*/ 	.word	0x00000000
        /*0040*/ 	.short	0x0001
        /*0042*/ 	.short	0x0008
        /*0044*/ 	.byte	0x00, 0xf5, 0x21, 0x00


	//----- nvinfo : EIATTR_KPARAM_INFO
	.align		4
.L_47:
        /*0048*/ 	.byte	0x04, 0x17
        /*004a*/ 	.short	(.L_49 - .L_48)
.L_48:
        /*004c*/ 	.word	0x00000000
        /*0050*/ 	.short	0x0000
        /*0052*/ 	.short	0x0000
        /*0054*/ 	.byte	0x00, 0xf5, 0x21, 0x00


	//----- nvinfo : EIATTR_SPARSE_MMA_MASK
	.align		4
.L_49:
        /*0058*/ 	.byte	0x03, 0x50
        /*005a*/ 	.short	0x0000


	//----- nvinfo : EIATTR_MAXREG_COUNT
	.align		4
        /*005c*/ 	.byte	0x03, 0x1b
        /*005e*/ 	.short	0x00ff


	//----- nvinfo : EIATTR_MERCURY_ISA_VERSION
	.align		4
        /*0060*/ 	.byte	0x03, 0x5f
        /*0062*/ 	.short	0x0101


	//----- nvinfo : EIATTR_VRC_CTA_INIT_COUNT
	.align		4
        /*0064*/ 	.byte	0x02, 0x4a
	.zero		1
	.zero		1


	//----- nvinfo : EIATTR_EXIT_INSTR_OFFSETS
	.align		4
        /*0068*/ 	.byte	0x04, 0x1c
        /*006a*/ 	.short	(.L_51 - .L_50)


	//   ....[0]....
.L_50:
        /*006c*/ 	.word	0x00000070


	//   ....[1]....
        /*0070*/ 	.word	0x00000ab0


	//----- nvinfo : EIATTR_CBANK_PARAM_SIZE
	.align		4
.L_51:
        /*0074*/ 	.byte	0x03, 0x19
        /*0076*/ 	.short	0x0024


	//----- nvinfo : EIATTR_PARAM_CBANK
	.align		4
        /*0078*/ 	.byte	0x04, 0x0a
        /*007a*/ 	.short	(.L_53 - .L_52)
	.align		4
.L_52:
        /*007c*/ 	.word	index@(.nv.constant0._Z25ecdsa_verify_batch_kernelPhS_S_Pbi)
        /*0080*/ 	.short	0x0380
        /*0082*/ 	.short	0x0024


	//----- nvinfo : EIATTR_SW_WAR
	.align		4
.L_53:
        /*0084*/ 	.byte	0x04, 0x36
        /*0086*/ 	.short	(.L_55 - .L_54)
.L_54:
        /*0088*/ 	.word	0x00000008
.L_55:


//--------------------- .nv.info._Z22keccak256_batch_kernelPhPjS_i --------------------------
	.section	.nv.info._Z22keccak256_batch_kernelPhPjS_i,"",@"SHT_CUDA_INFO"
	.sectionflags	@""
	.align	4


	//----- nvinfo : EIATTR_CUDA_API_VERSION
	.align		4
        /*0000*/ 	.byte	0x04, 0x37
        /*0002*/ 	.short	(.L_57 - .L_56)
.L_56:
        /*0004*/ 	.word	0x00000082


	//----- nvinfo : EIATTR_KPARAM_INFO
	.align		4
.L_57:
        /*0008*/ 	.byte	0x04, 0x17
        /*000a*/ 	.short	(.L_59 - .L_58)
.L_58:
        /*000c*/ 	.word	0x00000000
        /*0010*/ 	.short	0x0003
        /*0012*/ 	.short	0x0018
        /*0014*/ 	.byte	0x00, 0xf0, 0x11, 0x00


	//----- nvinfo : EIATTR_KPARAM_INFO
	.align		4
.L_59:
        /*0018*/ 	.byte	0x04, 0x17
        /*001a*/ 	.short	(.L_61 - .L_60)
.L_60:
        /*001c*/ 	.word	0x00000000
        /*0020*/ 	.short	0x0002
        /*0022*/ 	.short	0x0010
        /*0024*/ 	.byte	0x00, 0xf5, 0x21, 0x00


	//----- nvinfo : EIATTR_KPARAM_INFO
	.align		4
.L_61:
        /*0028*/ 	.byte	0x04, 0x17
        /*002a*/ 	.short	(.L_63 - .L_62)
.L_62:
        /*002c*/ 	.word	0x00000000
        /*0030*/ 	.short	0x0001
        /*0032*/ 	.short	0x0008
        /*0034*/ 	.byte	0x00, 0xf5, 0x21, 0x00


	//----- nvinfo : EIATTR_KPARAM_INFO
	.align		4
.L_63:
        /*0038*/ 	.byte	0x04, 0x17
        /*003a*/ 	.short	(.L_65 - .L_64)
.L_64:
        /*003c*/ 	.word	0x00000000
        /*0040*/ 	.short	0x0000
        /*0042*/ 	.short	0x0000
        /*0044*/ 	.byte	0x00, 0xf5, 0x21, 0x00


	//----- nvinfo : EIATTR_SPARSE_MMA_MASK
	.align		4
.L_65:
        /*0048*/ 	.byte	0x03, 0x50
        /*004a*/ 	.short	0x0000


	//----- nvinfo : EIATTR_MAXREG_COUNT
	.align		4
        /*004c*/ 	.byte	0x03, 0x1b
        /*004e*/ 	.short	0x00ff


	//----- nvinfo : EIATTR_MERCURY_ISA_VERSION
	.align		4
        /*0050*/ 	.byte	0x03, 0x5f
        /*0052*/ 	.short	0x0101


	//----- nvinfo : EIATTR_VRC_CTA_INIT_COUNT
	.align		4
        /*0054*/ 	.byte	0x02, 0x4a
	.zero		1
	.zero		1


	//----- nvinfo : EIATTR_EXIT_INSTR_OFFSETS
	.align		4
        /*0058*/ 	.byte	0x04, 0x1c
        /*005a*/ 	.short	(.L_67 - .L_66)


	//   ....[0]....
.L_66:
        /*005c*/ 	.word	0x00000070


	//   ....[1]....
        /*0060*/ 	.word	0x00000d80


	//----- nvinfo : EIATTR_CRS_STACK_SIZE
	.align		4
.L_67:
        /*0064*/ 	.byte	0x04, 0x1e
        /*0066*/ 	.short	(.L_69 - .L_68)
.L_68:
        /*0068*/ 	.word	0x00000000


	//----- nvinfo : EIATTR_CBANK_PARAM_SIZE
	.align		4
.L_69:
        /*006c*/ 	.byte	0x03, 0x19
        /*006e*/ 	.short	0x001c


	//----- nvinfo : EIATTR_PARAM_CBANK
	.align		4
        /*0070*/ 	.byte	0x04, 0x0a
        /*0072*/ 	.short	(.L_71 - .L_70)
	.align		4
.L_70:
        /*0074*/ 	.word	index@(.nv.constant0._Z22keccak256_batch_kernelPhPjS_i)
        /*0078*/ 	.short	0x0380
        /*007a*/ 	.short	0x001c


	//----- nvinfo : EIATTR_SW_WAR
	.align		4
.L_71:
        /*007c*/ 	.byte	0x04, 0x36
        /*007e*/ 	.short	(.L_73 - .L_72)
.L_72:
        /*0080*/ 	.word	0x00000008
.L_73:


//--------------------- .nv.callgraph             --------------------------
	.section	.nv.callgraph,"",@"SHT_CUDA_CALLGRAPH"
	.align	4
	.sectionentsize	8
	.align		4
        /*0000*/ 	.word	0x00000000
	.align		4
        /*0004*/ 	.word	0xffffffff
	.align		4
        /*0008*/ 	.word	0x00000000
	.align		4
        /*000c*/ 	.word	0xfffffffe
	.align		4
        /*0010*/ 	.word	0x00000000
	.align		4
        /*0014*/ 	.word	0xfffffffd
	.align		4
        /*0018*/ 	.word	0x00000000
	.align		4
        /*001c*/ 	.word	0xfffffffc


//--------------------- .nv.constant3             --------------------------
	.section	.nv.constant3,"a",@progbits
	.align	8
.nv.constant3:
	.type		keccak_round_constants,@object
	.size		keccak_round_constants,(keccak_rotation_offsets - keccak_round_constants)
keccak_round_constants:
        /*0000*/ 	.byte	0x01, 0x00, 0x00, 0x00, 0x00, 0x00, 0x00, 0x00, 0x82, 0x80, 0x00, 0x00, 0x00, 0x00, 0x00, 0x00
        /* <DEDUP_REMOVED lines=11> */
	.type		keccak_rotation_offsets,@object
	.size		keccak_rotation_offsets,(.L_1 - keccak_rotation_offsets)
keccak_rotation_offsets:
        /*00c0*/ 	.byte	0x01, 0x00, 0x00, 0x00, 0x03, 0x00, 0x00, 0x00, 0x06, 0x00, 0x00, 0x00, 0x0a, 0x00, 0x00, 0x00
        /*00d0*/ 	.byte	0x0f, 0x00, 0x00, 0x00, 0x15, 0x00, 0x00, 0x00, 0x1c, 0x00, 0x00, 0x00, 0x24, 0x00, 0x00, 0x00
        /*00e0*/ 	.byte	0x2d, 0x00, 0x00, 0x00, 0x37, 0x00, 0x00, 0x00, 0x02, 0x00, 0x00, 0x00, 0x0e, 0x00, 0x00, 0x00
        /*00f0*/ 	.byte	0x1b, 0x00, 0x00, 0x00, 0x29, 0x00, 0x00, 0x00, 0x38, 0x00, 0x00, 0x00, 0x08, 0x00, 0x00, 0x00
        /*0100*/ 	.byte	0x19, 0x00, 0x00, 0x00, 0x2b, 0x00, 0x00, 0x00, 0x3e, 0x00, 0x00, 0x00, 0x12, 0x00, 0x00, 0x00
        /*0110*/ 	.byte	0x27, 0x00, 0x00, 0x00, 0x3d, 0x00, 0x00, 0x00, 0x14, 0x00, 0x00, 0x00, 0x2c, 0x00, 0x00, 0x00
.L_1:


//--------------------- .text._Z27process_transactions_kernelPhPjS_i --------------------------
	.section	.text._Z27process_transactions_kernelPhPjS_i,"ax",@progbits
	.align	128
        .global         _Z27process_transactions_kernelPhPjS_i
        .type           _Z27process_transactions_kernelPhPjS_i,@function
        .size           _Z27process_transactions_kernelPhPjS_i,(.L_x_22 - _Z27process_transactions_kernelPhPjS_i)
        .other          _Z27process_transactions_kernelPhPjS_i,@"STO_CUDA_ENTRY STV_DEFAULT"
_Z27process_transactions_kernelPhPjS_i:
.text._Z27process_transactions_kernelPhPjS_i:
[----:B------:R-:W-:Y:S01]  /*0000*/  LDC R1, c[0x0][0x37c] ;  /* 0x0000df00ff017b82 */ /* 0x000fe20000000800 */
[----:B------:R-:W0:Y:S07]  /*0010*/  S2R R0, SR_TID.X ;  /* 0x0000000000007919 */ /* 0x000e2e0000002100 */
[----:B------:R-:W0:Y:S01]  /*0020*/  S2UR UR4, SR_CTAID.X ;  /* 0x00000000000479c3 */ /* 0x000e220000002500 */
[----:B------:R-:W1:Y:S07]  /*0030*/  LDCU UR5, c[0x0][0x398] ;  /* 0x00007300ff0577ac */ /* 0x000e6e0008000800 */
[----:B------:R-:W0:Y:S02]  /*0040*/  LDC R9, c[0x0][0x360] ;  /* 0x0000d800ff097b82 */ /* 0x000e240000000800 */
[----:B0-----:R-:W-:-:S05]  /*0050*/  IMAD R9, R9, UR4, R0 ;  /* 0x0000000409097c24 */ /* 0x001fca000f8e0200 */
[----:B-1----:R-:W-:-:S13]  /*0060*/  ISETP.GE.AND P0, PT, R9, UR5, PT ;  /* 0x0000000509007c0c */ /* 0x002fda000bf06270 */
[----:B------:R-:W-:Y:S05]  /*0070*/  @P0 EXIT ;  /* 0x000000000000094d */ /* 0x000fea0003800000 */
[----:B------:R-:W0:Y:S01]  /*0080*/  LDC.64 R4, c[0x0][0x388] ;  /* 0x0000e200ff047b82 */ /* 0x000e220000000a00 */
[----:B------:R-:W1:Y:S01]  /*0090*/  LDCU.64 UR4, c[0x0][0x358] ;  /* 0x00006b00ff0477ac */ /* 0x000e620008000a00 */
[----:B------:R-:W2:Y:S01]  /*00a0*/  LDCU.64 UR6, c[0x0][0x390] ;  /* 0x00007200ff0677ac */ /* 0x000ea20008000a00 */
[----:B0-----:R-:W-:-:S05]  /*00b0*/  IMAD.WIDE R4, R9, 0x4, R4 ;  /* 0x0000000409047825 */ /* 0x001fca00078e0204 */
[----:B-1----:R-:W3:Y:S01]  /*00c0*/  LDG.E R0, desc[UR4][R4.64] ;  /* 0x0000000404007981 */ /* 0x002ee2000c1e1900 */
[----:B------:R-:W-:-:S05]  /*00d0*/  IMAD.SHL.U32 R3, R9, 0x40, RZ ;  /* 0x0000004009037824 */ /* 0x000fca00078e00ff */
[----:B--2---:R-:W-:-:S04]  /*00e0*/  IADD3 R2, P1, PT, R3, UR6, RZ ;  /* 0x0000000603027c10 */ /* 0x004fc8000ff3e0ff */
[----:B------:R-:W-:Y:S01]  /*00f0*/  LEA.HI.X.SX32 R3, R3, UR7, 0x1, P1 ;  /* 0x0000000703037c11 */ /* 0x000fe200088f0eff */
[----:B---3--:R-:W-:-:S05]  /*0100*/  VIADD R6, R0, 0xffffffe0 ;  /* 0xffffffe000067836 */ /* 0x008fca0000000000 */
[----:B------:R-:W-:-:S13]  /*0110*/  ISETP.GT.U32.AND P0, PT, R6, 0x3df, PT ;  /* 0x000003df0600780c */ /* 0x000fda0003f04070 */
[----:B------:R-:W-:Y:S05]  /*0120*/  @P0 BRA `(.L_x_0) ;  /* 0x0000000400d80947 */ /* 0x000fea0003800000 */
[----:B------:R-:W0:Y:S01]  /*0130*/  LDC.64 R4, c[0x0][0x380] ;  /* 0x0000e000ff047b82 */ /* 0x000e220000000a00 */
[C---:B------:R-:W-:Y:S01]  /*0140*/  LOP3.LUT R6, R0.reuse, 0xffff, RZ, 0xc0, !PT ;  /* 0x0000ffff00067812 */ /* 0x040fe200078ec0ff */
[----:B------:R-:W-:Y:S01]  /*0150*/  IMAD.SHL.U32 R9, R9, 0x400, RZ ;  /* 0x0000040009097824 */ /* 0x000fe200078e00ff */
[----:B------:R-:W-:Y:S01]  /*0160*/  BSSY.RECONVERGENT B0, `(.L_x_1) ;  /* 0x000002b000007945 */ /* 0x000fe20003800200 */
[----:B------:R-:W-:Y:S02]  /*0170*/  LOP3.LUT R23, R0, 0xf, RZ, 0xc0, !PT ;  /* 0x0000000f00177812 */ /* 0x000fe400078ec0ff */
[----:B------:R-:W-:Y:S02]  /*0180*/  CS2R R10, SRZ ;  /* 0x00000000000a7805 */ /* 0x000fe4000001ff00 */
[----:B------:R-:W-:Y:S02]  /*0190*/  SHF.R.U32.HI R6, RZ, 0x4, R6 ;  /* 0x00000004ff067819 */ /* 0x000fe40000011606 */
[----:B------:R-:W-:-:S03]  /*01a0*/  SHF.R.S32.HI R8, RZ, 0x1f, R9 ;  /* 0x0000001fff087819 */ /* 0x000fc60000011409 */
[----:B------:R-:W-:-:S05]  /*01b0*/  IMAD.SHL.U32 R12, R6, 0x10, RZ ;  /* 0x00000010060c7824 */ /* 0x000fca00078e00ff */
[----:B------:R-:W-:-:S05]  /*01c0*/  LOP3.LUT R12, R12, 0x3f0, RZ, 0xe2, !PT ;  /* 0x000003f00c0c7812 */ /* 0x000fca00078ee2ff */
[----:B------:R-:W-:Y:S01]  /*01d0*/  IMAD.MOV R12, RZ, RZ, -R12 ;  /* 0x000000ffff0c7224 */ /* 0x000fe200078e0a0c */
[----:B0-----:R-:W-:-:S04]  /*01e0*/  IADD3 R7, P0, PT, R9, R4, RZ ;  /* 0x0000000409077210 */ /* 0x001fc80007f1e0ff */
[----:B------:R-:W-:-:S04]  /*01f0*/  IADD3 R6, P1, PT, R7, 0x7, RZ ;  /* 0x0000000707067810 */ /* 0x000fc80007f3e0ff */
[----:B------:R-:W-:-:S09]  /*0200*/  IADD3.X R7, PT, PT, RZ, R8, R5, P1, P0 ;  /* 0x00000008ff077210 */ /* 0x000fd20000fe0405 */
.L_x_2:
[----:B------:R-:W2:Y:S04]  /*0210*/  LDG.E.U8 R22, desc[UR4][R6.64+-0x7] ;  /* 0xfffff90406167981 */ /* 0x000ea8000c1e1100 */
[----:B------:R-:W2:Y:S04]  /*0220*/  LDG.E.U8 R21, desc[UR4][R6.64+-0x6] ;  /* 0xfffffa0406157981 */ /* 0x000ea8000c1e1100 */
[----:B------:R-:W3:Y:S04]  /*0230*/  LDG.E.U8 R24, desc[UR4][R6.64+-0x5] ;  /* 0xfffffb0406187981 */ /* 0x000ee8000c1e1100 */
[----:B------:R-:W3:Y:S04]  /*0240*/  LDG.E.U8 R25, desc[UR4][R6.64+-0x4] ;  /* 0xfffffc0406197981 */ /* 0x000ee8000c1e1100 */
[----:B------:R-:W4:Y:S04]  /*0250*/  LDG.E.U8 R13, desc[UR4][R6.64+-0x3] ;  /* 0xfffffd04060d7981 */ /* 0x000f28000c1e1100 */
[----:B------:R-:W4:Y:S04]  /*0260*/  LDG.E.U8 R14, desc[UR4][R6.64+-0x2] ;  /* 0xfffffe04060e7981 */ /* 0x000f28000c1e1100 */
[----:B------:R-:W5:Y:S04]  /*0270*/  LDG.E.U8 R15, desc[UR4][R6.64+-0x1] ;  /* 0xffffff04060f7981 */ /* 0x000f68000c1e1100 */
[----:B------:R-:W5:Y:S04]  /*0280*/  LDG.E.U8 R16, desc[UR4][R6.64] ;  /* 0x0000000406107981 */ /* 0x000f68000c1e1100 */
[----:B------:R-:W5:Y:S04]  /*0290*/  LDG.E.U8 R17, desc[UR4][R6.64+0x1] ;  /* 0x0000010406117981 */ /* 0x000f68000c1e1100 */
[----:B------:R-:W5:Y:S04]  /*02a0*/  LDG.E.U8 R18, desc[UR4][R6.64+0x2] ;  /* 0x0000020406127981 */ /* 0x000f68000c1e1100 */
[----:B------:R-:W5:Y:S04]  /*02b0*/  LDG.E.U8 R19, desc[UR4][R6.64+0x3] ;  /* 0x0000030406137981 */ /* 0x000f68000c1e1100 */
[----:B------:R-:W5:Y:S01]  /*02c0*/  LDG.E.U8 R20, desc[UR4][R6.64+0x4] ;  /* 0x0000040406147981 */ /* 0x000f62000c1e1100 */
[----:B--2---:R-:W-:-:S03]  /*02d0*/  LOP3.LUT R21, R21, R11, R22, 0x96, !PT ;  /* 0x0000000b15157212 */ /* 0x004fc600078e9616 */
[----:B------:R-:W2:Y:S04]  /*02e0*/  LDG.E.U8 R11, desc[UR4][R6.64+0x5] ;  /* 0x00000504060b7981 */ /* 0x000ea8000c1e1100 */
[----:B------:R-:W2:Y:S01]  /*02f0*/  LDG.E.U8 R22, desc[UR4][R6.64+0x6] ;  /* 0x0000060406167981 */ /* 0x000ea2000c1e1100 */
[----:B---3--:R-:W-:-:S03]  /*0300*/  LOP3.LUT R25, R25, R21, R24, 0x96, !PT ;  /* 0x0000001519197212 */ /* 0x008fc600078e9618 */
[----:B------:R-:W3:Y:S04]  /*0310*/  LDG.E.U8 R21, desc[UR4][R6.64+0x7] ;  /* 0x0000070406157981 */ /* 0x000ee8000c1e1100 */
[----:B------:R0:W3:Y:S01]  /*0320*/  LDG.E.U8 R24, desc[UR4][R6.64+0x8] ;  /* 0x0000080406187981 */ /* 0x0000e2000c1e1100 */
[----:B------:R-:W-:Y:S01]  /*0330*/  VIADD R12, R12, 0x10 ;  /* 0x000000100c0c7836 */ /* 0x000fe20000000000 */
[----:B----4-:R-:W-:Y:S01]  /*0340*/  LOP3.LUT R13, R14, R25, R13, 0x96, !PT ;  /* 0x000000190e0d7212 */ /* 0x010fe200078e960d */
[----:B------:R-:W-:Y:S01]  /*0350*/  VIADD R10, R10, 0x10 ;  /* 0x000000100a0a7836 */ /* 0x000fe20000000000 */
[----:B------:R-:W-:Y:S02]  /*0360*/  IADD3 R14, P1, PT, R6, 0x10, RZ ;  /* 0x00000010060e7810 */ /* 0x000fe40007f3e0ff */
[----:B------:R-:W-:-:S02]  /*0370*/  ISETP.NE.AND P0, PT, R12, RZ, PT ;  /* 0x000000ff0c00720c */ /* 0x000fc40003f05270 */
[----:B-----5:R-:W-:Y:S01]  /*0380*/  LOP3.LUT R13, R16, R13, R15, 0x96, !PT ;  /* 0x0000000d100d7212 */ /* 0x020fe200078e960f */
[----:B------:R-:W-:Y:S02]  /*0390*/  IMAD.X R15, RZ, RZ, R7, P1 ;  /* 0x000000ffff0f7224 */ /* 0x000fe400008e0607 */
[----:B0-----:R-:W-:Y:S02]  /*03a0*/  IMAD.MOV.U32 R6, RZ, RZ, R14 ;  /* 0x000000ffff067224 */ /* 0x001fe400078e000e */
[----:B------:R-:W-:Y:S01]  /*03b0*/  IMAD.MOV.U32 R7, RZ, RZ, R15 ;  /* 0x000000ffff077224 */ /* 0x000fe200078e000f */
[----:B------:R-:W-:-:S04]  /*03c0*/  LOP3.LUT R13, R18, R13, R17, 0x96, !PT ;  /* 0x0000000d120d7212 */ /* 0x000fc800078e9611 */
[----:B------:R-:W-:-:S04]  /*03d0*/  LOP3.LUT R13, R20, R13, R19, 0x96, !PT ;  /* 0x0000000d140d7212 */ /* 0x000fc800078e9613 */
[----:B--2---:R-:W-:-:S04]  /*03e0*/  LOP3.LUT R11, R22, R13, R11, 0x96, !PT ;  /* 0x0000000d160b7212 */ /* 0x004fc800078e960b */
[----:B---3--:R-:W-:Y:S01]  /*03f0*/  LOP3.LUT R11, R24, R11, R21, 0x96, !PT ;  /* 0x0000000b180b7212 */ /* 0x008fe200078e9615 */
[----:B------:R-:W-:Y:S06]  /*0400*/  @P0 BRA `(.L_x_2) ;  /* 0xfffffffc00800947 */ /* 0x000fec000383ffff */
[----:B------:R-:W-:Y:S05]  /*0410*/  BSYNC.RECONVERGENT B0 ;  /* 0x0000000000007941 */ /* 0x000fea0003800200 */
.L_x_1:
[----:B------:R-:W-:Y:S01]  /*0420*/  ISETP.NE.AND P0, PT, R23, RZ, PT ;  /* 0x000000ff1700720c */ /* 0x000fe20003f05270 */
[----:B------:R-:W-:-:S12]  /*0430*/  BSSY.RECONVERGENT B0, `(.L_x_3) ;  /* 0x0000035000007945 */ /* 0x000fd80003800200 */
[----:B------:R-:W-:Y:S05]  /*0440*/  @!P0 BRA `(.L_x_4) ;  /* 0x0000000000cc8947 */ /* 0x000fea0003800000 */
[----:B------:R-:W-:Y:S01]  /*0450*/  ISETP.GE.U32.AND P0, PT, R23, 0x8, PT ;  /* 0x000000081700780c */ /* 0x000fe20003f06070 */
[----:B------:R-:W-:Y:S01]  /*0460*/  BSSY.RECONVERGENT B1, `(.L_x_5) ;  /* 0x0000013000017945 */ /* 0x000fe20003800200 */
[C---:B------:R-:W-:Y:S02]  /*0470*/  LOP3.LUT R20, R0.reuse, 0x7, RZ, 0xc0, !PT ;  /* 0x0000000700147812 */ /* 0x040fe400078ec0ff */
[----:B------:R-:W-:Y:S02]  /*0480*/  LOP3.LUT R12, R0, 0x3f0, RZ, 0xc0, !PT ;  /* 0x000003f0000c7812 */ /* 0x000fe400078ec0ff */
[----:B------:R-:W-:-:S07]  /*0490*/  ISETP.NE.AND P1, PT, R20, RZ, PT ;  /* 0x000000ff1400720c */ /* 0x000fce0003f25270 */
[----:B------:R-:W-:Y:S06]  /*04a0*/  @!P0 BRA `(.L_x_6) ;  /* 0x0000000000388947 */ /* 0x000fec0003800000 */
[----:B------:R-:W2:Y:S04]  /*04b0*/  LDG.E.U8 R12, desc[UR4][R6.64+-0x7] ;  /* 0xfffff904060c7981 */ /* 0x000ea8000c1e1100 */
[----:B------:R-:W2:Y:S04]  /*04c0*/  LDG.E.U8 R13, desc[UR4][R6.64+-0x6] ;  /* 0xfffffa04060d7981 */ /* 0x000ea8000c1e1100 */
[----:B------:R-:W2:Y:S04]  /*04d0*/  LDG.E.U8 R14, desc[UR4][R6.64+-0x5] ;  /* 0xfffffb04060e7981 */ /* 0x000ea8000c1e1100 */
[----:B------:R-:W3:Y:S04]  /*04e0*/  LDG.E.U8 R15, desc[UR4][R6.64+-0x4] ;  /* 0xfffffc04060f7981 */ /* 0x000ee8000c1e1100 */
[----:B------:R-:W3:Y:S04]  /*04f0*/  LDG.E.U8 R16, desc[UR4][R6.64+-0x3] ;  /* 0xfffffd0406107981 */ /* 0x000ee8000c1e1100 */
[----:B------:R-:W4:Y:S04]  /*0500*/  LDG.E.U8 R17, desc[UR4][R6.64+-0x2] ;  /* 0xfffffe0406117981 */ /* 0x000f28000c1e1100 */
[----:B------:R-:W4:Y:S04]  /*0510*/  LDG.E.U8 R18, desc[UR4][R6.64+-0x1] ;  /* 0xffffff0406127981 */ /* 0x000f28000c1e1100 */
[----:B------:R-:W5:Y:S01]  /*0520*/  LDG.E.U8 R19, desc[UR4][R6.64] ;  /* 0x0000000406137981 */ /* 0x000f62000c1e1100 */
[----:B--2---:R-:W-:-:S04]  /*0530*/  LOP3.LUT R12, R14, R12, R13, 0x96, !PT ;  /* 0x0000000c0e0c7212 */ /* 0x004fc800078e960d */
[----:B---3--:R-:W-:-:S04]  /*0540*/  LOP3.LUT R12, R16, R12, R15, 0x96, !PT ;  /* 0x0000000c100c7212 */ /* 0x008fc800078e960f */
[----:B----4-:R-:W-:-:S04]  /*0550*/  LOP3.LUT R12, R18, R12, R17, 0x96, !PT ;  /* 0x0000000c120c7212 */ /* 0x010fc800078e9611 */
[----:B-----5:R-:W-:Y:S01]  /*0560*/  LOP3.LUT R14, R12, 0xff, R19, 0x48, !PT ;  /* 0x000000ff0c0e7812 */ /* 0x020fe200078e4813 */
[----:B------:R-:W-:-:S03]  /*0570*/  VIADD R12, R10, 0x8 ;  /* 0x000000080a0c7836 */ /* 0x000fc60000000000 */
[----:B------:R-:W-:-:S07]  /*0580*/  LOP3.LUT R11, R11, R14, RZ, 0x3c, !PT ;  /* 0x0000000e0b0b7212 */ /* 0x000fce00078e3cff */
.L_x_6:
[----:B------:R-:W-:Y:S05]  /*0590*/  BSYNC.RECONVERGENT B1 ;  /* 0x0000000000017941 */ /* 0x000fea0003800200 */
.L_x_5:
[----:B------:R-:W-:Y:S05]  /*05a0*/  @!P1 BRA `(.L_x_4) ;  /* 0x0000000000749947 */ /* 0x000fea0003800000 */
[----:B------:R-:W-:Y:S01]  /*05b0*/  ISETP.GE.U32.AND P1, PT, R20, 0x4, PT ;  /* 0x000000041400780c */ /* 0x000fe20003f26070 */
[----:B------:R-:W-:Y:S01]  /*05c0*/  BSSY.RECONVERGENT B1, `(.L_x_7) ;  /* 0x000000e000017945 */ /* 0x000fe20003800200 */
[----:B------:R-:W-:-:S04]  /*05d0*/  LOP3.LUT R10, R0, 0x3, RZ, 0xc0, !PT ;  /* 0x00000003000a7812 */ /* 0x000fc800078ec0ff */
[----:B------:R-:W-:-:S07]  /*05e0*/  ISETP.NE.AND P0, PT, R10, RZ, PT ;  /* 0x000000ff0a00720c */ /* 0x000fce0003f05270 */
[----:B------:R-:W-:Y:S06]  /*05f0*/  @!P1 BRA `(.L_x_8) ;  /* 0x0000000000289947 */ /* 0x000fec0003800000 */
[----:B------:R-:W-:-:S04]  /*0600*/  IADD3 R6, P1, P2, R12, R4, R9 ;  /* 0x000000040c067210 */ /* 0x000fc80007a3e009 */
[----:B------:R-:W-:-:S05]  /*0610*/  IADD3.X R7, PT, PT, RZ, R5, R8, P1, P2 ;  /* 0x00000005ff077210 */ /* 0x000fca0000fe4408 */
[----:B------:R-:W2:Y:S04]  /*0620*/  LDG.E.U8 R13, desc[UR4][R6.64] ;  /* 0x00000004060d7981 */ /* 0x000ea8000c1e1100 */
[----:B------:R-:W2:Y:S04]  /*0630*/  LDG.E.U8 R14, desc[UR4][R6.64+0x1] ;  /* 0x00000104060e7981 */ /* 0x000ea8000c1e1100 */
[----:B------:R-:W2:Y:S04]  /*0640*/  LDG.E.U8 R15, desc[UR4][R6.64+0x2] ;  /* 0x00000204060f7981 */ /* 0x000ea8000c1e1100 */
[----:B------:R-:W3:Y:S01]  /*0650*/  LDG.E.U8 R16, desc[UR4][R6.64+0x3] ;  /* 0x0000030406107981 */ /* 0x000ee2000c1e1100 */
[----:B------:R-:W-:Y:S01]  /*0660*/  VIADD R12, R12, 0x4 ;  /* 0x000000040c0c7836 */ /* 0x000fe20000000000 */
[----:B--2---:R-:W-:-:S04]  /*0670*/  LOP3.LUT R13, R15, R13, R14, 0x96, !PT ;  /* 0x0000000d0f0d7212 */ /* 0x004fc800078e960e */
[----:B---3--:R-:W-:-:S04]  /*0680*/  LOP3.LUT R16, R13, 0xff, R16, 0x48, !PT ;  /* 0x000000ff0d107812 */ /* 0x008fc800078e4810 */
[----:B------:R-:W-:-:S07]  /*0690*/  LOP3.LUT R11, R11, R16, RZ, 0x3c, !PT ;  /* 0x000000100b0b7212 */ /* 0x000fce00078e3cff */
.L_x_8:
[----:B------:R-:W-:Y:S05]  /*06a0*/  BSYNC.RECONVERGENT B1 ;  /* 0x0000000000017941 */ /* 0x000fea0003800200 */
.L_x_7:
[----:B------:R-:W-:Y:S05]  /*06b0*/  @!P0 BRA `(.L_x_4) ;  /* 0x0000000000308947 */ /* 0x000fea0003800000 */
[----:B------:R-:W-:Y:S01]  /*06c0*/  IADD3 R9, P0, P1, R9, R4, R12 ;  /* 0x0000000409097210 */ /* 0x000fe2000791e00c */
[----:B------:R-:W-:-:S03]  /*06d0*/  IMAD.MOV R10, RZ, RZ, -R10 ;  /* 0x000000ffff0a7224 */ /* 0x000fc600078e0a0a */
[----:B------:R-:W-:-:S09]  /*06e0*/  IADD3.X R8, PT, PT, R8, R5, RZ, P0, P1 ;  /* 0x0000000508087210 */ /* 0x000fd200007e24ff */
.L_x_9:
[----:B------:R-:W-:Y:S02]  /*06f0*/  IMAD.MOV.U32 R4, RZ, RZ, R9 ;  /* 0x000000ffff047224 */ /* 0x000fe400078e0009 */
[----:B------:R-:W-:-:S05]  /*0700*/  IMAD.MOV.U32 R5, RZ, RZ, R8 ;  /* 0x000000ffff057224 */ /* 0x000fca00078e0008 */
[----:B------:R-:W2:Y:S01]  /*0710*/  LDG.E.U8 R4, desc[UR4][R4.64] ;  /* 0x0000000404047981 */ /* 0x000ea2000c1e1100 */
[----:B------:R-:W-:Y:S01]  /*0720*/  VIADD R10, R10, 0x1 ;  /* 0x000000010a0a7836 */ /* 0x000fe20000000000 */
[----:B------:R-:W-:-:S04]  /*0730*/  IADD3 R9, P1, PT, R9, 0x1, RZ ;  /* 0x0000000109097810 */ /* 0x000fc80007f3e0ff */
[----:B------:R-:W-:Y:S01]  /*0740*/  ISETP.NE.AND P0, PT, R10, RZ, PT ;  /* 0x000000ff0a00720c */ /* 0x000fe20003f05270 */
[----:B------:R-:W-:Y:S01]  /*0750*/  IMAD.X R8, RZ, RZ, R8, P1 ;  /* 0x000000ffff087224 */ /* 0x000fe200008e0608 */
[----:B--2---:R-:W-:-:S11]  /*0760*/  LOP3.LUT R11, R11, R4, RZ, 0x3c, !PT ;  /* 0x000000040b0b7212 */ /* 0x004fd600078e3cff */
[----:B------:R-:W-:Y:S05]  /*0770*/  @P0 BRA `(.L_x_9) ;  /* 0xfffffffc00dc0947 */ /* 0x000fea000383ffff */
.L_x_4:
[----:B------:R-:W-:Y:S05]  /*0780*/  BSYNC.RECONVERGENT B0 ;  /* 0x0000000000007941 */ /* 0x000fea0003800200 */
.L_x_3:
[C---:B------:R-:W-:Y:S01]  /*0790*/  IMAD R7, R0.reuse, 0x15, RZ ;  /* 0x0000001500077824 */ /* 0x040fe200078e02ff */
[----:B------:R-:W-:Y:S01]  /*07a0*/  STG.E.U8 desc[UR4][R2.64+0x1], R11 ;  /* 0x0000010b02007986 */ /* 0x000fe2000c101104 */
[----:B------:R-:W-:-:S03]  /*07b0*/  VIADD R0, R0, 0xffffffff ;  /* 0xffffffff00007836 */ /* 0x000fc60000000000 */
[----:B------:R-:W-:Y:S01]  /*07c0*/  SHF.R.U32.HI R9, RZ, 0x8, R7 ;  /* 0x00000008ff097819 */ /* 0x000fe20000011607 */
[----:B------:R-:W-:Y:S01]  /*07d0*/  STG.E.U8 desc[UR4][R2.64+0x2], R7 ;  /* 0x0000020702007986 */ /* 0x000fe2000c101104 */
[----:B------:R-:W-:-:S03]  /*07e0*/  ISETP.GE.U32.AND P0, PT, R0, 0x3ff, PT ;  /* 0x000003ff0000780c */ /* 0x000fc60003f06070 */
[----:B------:R-:W-:Y:S01]  /*07f0*/  STG.E.U8 desc[UR4][R2.64+0x3], R9 ;  /* 0x0000030902007986 */ /* 0x000fe2000c101104 */
[----:B------:R-:W-:-:S03]  /*0800*/  SEL R5, RZ, 0x1, P0 ;  /* 0x00000001ff057807 */ /* 0x000fc60000000000 */
[----:B------:R-:W-:Y:S04]  /*0810*/  STG.E.U8 desc[UR4][R2.64+0x4], RZ ;  /* 0x000004ff02007986 */ /* 0x000fe8000c101104 */
[----:B------:R-:W-:Y:S04]  /*0820*/  STG.E.U8 desc[UR4][R2.64+0x5], RZ ;  /* 0x000005ff02007986 */ /* 0x000fe8000c101104 */
[----:B------:R-:W-:Y:S04]  /*0830*/  STG.E.U8 desc[UR4][R2.64+0x6], RZ ;  /* 0x000006ff02007986 */ /* 0x000fe8000c101104 */
[----:B------:R-:W-:Y:S04]  /*0840*/  STG.E.U8 desc[UR4][R2.64+0x7], RZ ;  /* 0x000007ff02007986 */ /* 0x000fe8000c101104 */
[----:B------:R-:W-:Y:S04]  /*0850*/  STG.E.U8 desc[UR4][R2.64+0x8], RZ ;  /* 0x000008ff02007986 */ /* 0x000fe8000c101104 */
[----:B------:R-:W-:Y:S04]  /*0860*/  STG.E.U8 desc[UR4][R2.64+0x9], RZ ;  /* 0x000009ff02007986 */ /* 0x000fe8000c101104 */
[----:B------:R-:W-:Y:S01]  /*0870*/  STG.E.U8 desc[UR4][R2.64], R5 ;  /* 0x0000000502007986 */ /* 0x000fe2000c101104 */
[----:B------:R-:W-:Y:S05]  /*0880*/  EXIT ;  /* 0x000000000000794d */ /* 0x000fea0003800000 */
.L_x_0:
[----:B------:R-:W-:Y:S01]  /*0890*/  STG.E.U8 desc[UR4][R2.64], RZ ;  /* 0x000000ff02007986 */ /* 0x000fe2000c101104 */
[----:B------:R-:W-:Y:S05]  /*08a0*/  EXIT ;  /* 0x000000000000794d */ /* 0x000fea0003800000 */
.L_x_10:
[----:B------:R-:W-:-:S00]  /*08b0*/  BRA `(.L_x_10) ;  /* 0xfffffffc00fc7947 */ /* 0x000fc0000383ffff */
[----:B------:R-:W-:-:S00]  /*08c0*/  NOP ;  /* 0x0000000000007918 */ /* 0x000fc00000000000 */
        /* <DEDUP_REMOVED lines=11> */
.L_x_22:


//--------------------- .text._Z25ecdsa_verify_batch_kernelPhS_S_Pbi --------------------------
	.section	.text._Z25ecdsa_verify_batch_kernelPhS_S_Pbi,"ax",@progbits
	.align	128
        .global         _Z25ecdsa_verify_batch_kernelPhS_S_Pbi
        .type           _Z25ecdsa_verify_batch_kernelPhS_S_Pbi,@function
        .size           _Z25ecdsa_verify_batch_kernelPhS_S_Pbi,(.L_x_23 - _Z25ecdsa_verify_batch_kernelPhS_S_Pbi)
        .other          _Z25ecdsa_verify_batch_kernelPhS_S_Pbi,@"STO_CUDA_ENTRY STV_DEFAULT"
_Z25ecdsa_verify_batch_kernelPhS_S_Pbi:
.text._Z25ecdsa_verify_batch_kernelPhS_S_Pbi:
        /* <DEDUP_REMOVED lines=8> */
[----:B------:R-:W0:Y:S01]  /*0080*/  LDCU.128 UR8, c[0x0][0x380] ;  /* 0x00007000ff0877ac */ /* 0x000e220008000c00 */
[----:B------:R-:W-:Y:S01]  /*0090*/  IMAD.SHL.U32 R2, R0, 0x20, RZ ;  /* 0x0000002000027824 */ /* 0x000fe200078e00ff */
[----:B------:R-:W1:Y:S01]  /*00a0*/  LDCU.64 UR4, c[0x0][0x358] ;  /* 0x00006b00ff0477ac */ /* 0x000e620008000a00 */
[----:B------:R-:W2:Y:S03]  /*00b0*/  LDCU.128 UR12, c[0x0][0x390] ;  /* 0x00007200ff0c77ac */ /* 0x000ea60008000c00 */
[----:B0-----:R-:W-:-:S04]  /*00c0*/  IADD3 R6, P0, PT, R2, UR10, RZ ;  /* 0x0000000a02067c10 */ /* 0x001fc8000ff1e0ff */
[----:B------:R-:W-:-:S05]  /*00d0*/  LEA.HI.X.SX32 R7, R2, UR11, 0x1, P0 ;  /* 0x0000000b02077c11 */ /* 0x000fca00080f0eff */
[----:B-1----:R-:W3:Y:S04]  /*00e0*/  LDG.E.U8 R2, desc[UR4][R6.64+0x1d] ;  /* 0x00001d0406027981 */ /* 0x002ee8000c1e1100 */
        /* <DEDUP_REMOVED lines=10> */
[----:B------:R-:W-:-:S02]  /*0190*/  IMAD.SHL.U32 R5, R0, 0x40, RZ ;  /* 0x0000004000057824 */ /* 0x000fc400078e00ff */
[----:B------:R-:W-:Y:S01]  /*01a0*/  IMAD R3, R0, 0x41, RZ ;  /* 0x0000004100037824 */ /* 0x000fe200078e02ff */
[----:B------:R-:W5:Y:S04]  /*01b0*/  LDG.E.U8 R19, desc[UR4][R6.64+0x13] ;  /* 0x0000130406137981 */ /* 0x000f68000c1e1100 */
[----:B------:R-:W5:Y:S04]  /*01c0*/  LDG.E.U8 R20, desc[UR4][R6.64+0x14] ;  /* 0x0000140406147981 */ /* 0x000f68000c1e1100 */
[----:B------:R-:W5:Y:S01]  /*01d0*/  LDG.E.U8 R18, desc[UR4][R6.64+0x12] ;  /* 0x0000120406127981 */ /* 0x000f62000c1e1100 */
[----:B---3--:R-:W-:-:S02]  /*01e0*/  LOP3.LUT R17, R2, R4, R17, 0xfe, !PT ;  /* 0x0000000402117212 */ /* 0x008fc400078efe11 */
[----:B--2---:R-:W-:Y:S02]  /*01f0*/  IADD3 R4, P1, PT, R5, UR12, RZ ;  /* 0x0000000c05047c10 */ /* 0x004fe4000ff3e0ff */
[----:B------:R-:W-:Y:S02]  /*0200*/  IADD3 R2, P0, PT, R3, UR8, RZ ;  /* 0x0000000803027c10 */ /* 0x000fe4000ff1e0ff */
[----:B------:R-:W-:Y:S02]  /*0210*/  LEA.HI.X.SX32 R5, R5, UR13, 0x1, P1 ;  /* 0x0000000d05057c11 */ /* 0x000fe400088f0eff */
[----:B------:R-:W-:Y:S02]  /*0220*/  LEA.HI.X.SX32 R3, R3, UR9, 0x1, P0 ;  /* 0x0000000903037c11 */ /* 0x000fe400080f0eff */
[----:B----4-:R-:W-:Y:S01]  /*0230*/  LOP3.LUT R14, R14, R17, R15, 0xfe, !PT ;  /* 0x000000110e0e7212 */ /* 0x010fe200078efe0f */
[----:B------:R-:W2:Y:S04]  /*0240*/  LDG.E.U8 R21, desc[UR4][R4.64+0x1d] ;  /* 0x00001d0404157981 */ /* 0x000ea8000c1e1100 */
[----:B------:R-:W2:Y:S01]  /*0250*/  LDG.E.U8 R22, desc[UR4][R4.64+0x1e] ;  /* 0x00001e0404167981 */ /* 0x000ea2000c1e1100 */
[----:B-----5:R-:W-:-:S03]  /*0260*/  LOP3.LUT R12, R12, R14, R13, 0xfe, !PT ;  /* 0x0000000e0c0c7212 */ /* 0x020fc600078efe0d */
[----:B------:R-:W2:Y:S04]  /*0270*/  LDG.E.U8 R23, desc[UR4][R4.64+0x1f] ;  /* 0x00001f0404177981 */ /* 0x000ea8000c1e1100 */
[----:B------:R-:W3:Y:S04]  /*0280*/  LDG.E.U8 R24, desc[UR4][R2.64+0x1d] ;  /* 0x00001d0402187981 */ /* 0x000ee8000c1e1100 */
[----:B------:R-:W3:Y:S04]  /*0290*/  LDG.E.U8 R25, desc[UR4][R2.64+0x1e] ;  /* 0x00001e0402197981 */ /* 0x000ee8000c1e1100 */
[----:B------:R-:W3:Y:S04]  /*02a0*/  LDG.E.U8 R26, desc[UR4][R2.64+0x1f] ;  /* 0x00001f04021a7981 */ /* 0x000ee8000c1e1100 */
[----:B------:R-:W4:Y:S04]  /*02b0*/  LDG.E.U8 R13, desc[UR4][R4.64+0x1b] ;  /* 0x00001b04040d7981 */ /* 0x000f28000c1e1100 */
[----:B------:R-:W4:Y:S04]  /*02c0*/  LDG.E.U8 R14, desc[UR4][R4.64+0x1c] ;  /* 0x00001c04040e7981 */ /* 0x000f28000c1e1100 */
[----:B------:R-:W5:Y:S04]  /*02d0*/  LDG.E.U8 R15, desc[UR4][R2.64+0x1b] ;  /* 0x00001b04020f7981 */ /* 0x000f68000c1e1100 */
[----:B------:R-:W5:Y:S01]  /*02e0*/  LDG.E.U8 R16, desc[UR4][R2.64+0x1c] ;  /* 0x00001c0402107981 */ /* 0x000f62000c1e1100 */
[----:B------:R-:W-:-:S03]  /*02f0*/  LOP3.LUT R8, R8, R12, R9, 0xfe, !PT ;  /* 0x0000000c08087212 */ /* 0x000fc600078efe09 */
[----:B------:R-:W5:Y:S01]  /*0300*/  LDG.E.U8 R17, desc[UR4][R6.64+0x11] ;  /* 0x0000110406117981 */ /* 0x000f62000c1e1100 */
[----:B------:R-:W-:-:S03]  /*0310*/  LOP3.LUT R8, R10, R8, R11, 0xfe, !PT ;  /* 0x000000080a087212 */ /* 0x000fc600078efe0b */
[----:B------:R-:W5:Y:S04]  /*0320*/  LDG.E.U8 R11, desc[UR4][R4.64+0x19] ;  /* 0x00001904040b7981 */ /* 0x000f68000c1e1100 */
[----:B------:R-:W5:Y:S04]  /*0330*/  LDG.E.U8 R10, desc[UR4][R4.64+0x1a] ;  /* 0x00001a04040a7981 */ /* 0x000f68000c1e1100 */
[----:B------:R-:W5:Y:S04]  /*0340*/  LDG.E.U8 R12, desc[UR4][R2.64+0x19] ;  /* 0x00001904020c7981 */ /* 0x000f68000c1e1100 */
[----:B------:R-:W5:Y:S01]  /*0350*/  LDG.E.U8 R9, desc[UR4][R2.64+0x1a] ;  /* 0x00001a0402097981 */ /* 0x000f62000c1e1100 */
[----:B------:R-:W-:-:S03]  /*0360*/  LOP3.LUT R8, R19, R8, R20, 0xfe, !PT ;  /* 0x0000000813087212 */ /* 0x000fc600078efe14 */
[----:B------:R-:W5:Y:S04]  /*0370*/  LDG.E.U8 R19, desc[UR4][R6.64+0xd] ;  /* 0x00000d0406137981 */ /* 0x000f68000c1e1100 */
[----:B------:R-:W5:Y:S04]  /*0380*/  LDG.E.U8 R20, desc[UR4][R6.64+0xe] ;  /* 0x00000e0406147981 */ /* 0x000f68000c1e1100 */
[----:B------:R-:W5:Y:S01]  /*0390*/  LDG.E.U8 R27, desc[UR4][R4.64+0x6] ;  /* 0x00000604041b7981 */ /* 0x000f62000c1e1100 */
[----:B--2---:R-:W-:-:S03]  /*03a0*/  LOP3.LUT R21, R21, R23, R22, 0xfe, !PT ;  /* 0x0000001715157212 */ /* 0x004fc600078efe16 */
[----:B------:R-:W2:Y:S04]  /*03b0*/  LDG.E.U8 R22, desc[UR4][R4.64+0x18] ;  /* 0x0000180404167981 */ /* 0x000ea8000c1e1100 */
[----:B------:R-:W2:Y:S01]  /*03c0*/  LDG.E.U8 R23, desc[UR4][R2.64+0x17] ;  /* 0x0000170402177981 */ /* 0x000ea2000c1e1100 */
[----:B---3--:R-:W-:Y:S02]  /*03d0*/  LOP3.LUT R24, R24, R26, R25, 0xfe, !PT ;  /* 0x0000001a18187212 */ /* 0x008fe400078efe19 */
[----:B----4-:R-:W-:Y:S02]  /*03e0*/  LOP3.LUT R25, R13, R21, R14, 0xfe, !PT ;  /* 0x000000150d197212 */ /* 0x010fe400078efe0e */
[----:B------:R-:W2:Y:S04]  /*03f0*/  LDG.E.U8 R21, desc[UR4][R4.64+0x17] ;  /* 0x0000170404157981 */ /* 0x000ea8000c1e1100 */
[----:B------:R-:W3:Y:S01]  /*0400*/  LDG.E.U8 R14, desc[UR4][R4.64+0x16] ;  /* 0x00001604040e7981 */ /* 0x000ee2000c1e1100 */
[----:B-----5:R-:W-:-:S03]  /*0410*/  LOP3.LUT R26, R15, R24, R16, 0xfe, !PT ;  /* 0x000000180f1a7212 */ /* 0x020fc600078efe10 */
[----:B------:R-:W4:Y:S01]  /*0420*/  LDG.E.U8 R24, desc[UR4][R2.64+0x18] ;  /* 0x0000180402187981 */ /* 0x000f22000c1e1100 */
[----:B------:R-:W-:-:S03]  /*0430*/  LOP3.LUT R8, R17, R8, R18, 0xfe, !PT ;  /* 0x0000000811087212 */ /* 0x000fc600078efe12 */
[----:B------:R-:W3:Y:S04]  /*0440*/  LDG.E.U8 R15, desc[UR4][R4.64+0x15] ;  /* 0x00001504040f7981 */ /* 0x000ee8000c1e1100 */
[----:B------:R-:W5:Y:S04]  /*0450*/  LDG.E.U8 R16, desc[UR4][R2.64+0x15] ;  /* 0x0000150402107981 */ /* 0x000f68000c1e1100 */
[----:B------:R-:W5:Y:S04]  /*0460*/  LDG.E.U8 R13, desc[UR4][R2.64+0x16] ;  /* 0x00001604020d7981 */ /* 0x000f68000c1e1100 */
[----:B------:R-:W5:Y:S04]  /*0470*/  LDG.E.U8 R17, desc[UR4][R6.64+0xf] ;  /* 0x00000f0406117981 */ /* 0x000f68000c1e1100 */
[----:B------:R-:W5:Y:S01]  /*0480*/  LDG.E.U8 R18, desc[UR4][R6.64+0x10] ;  /* 0x0000100406127981 */ /* 0x000f62000c1e1100 */
[----:B------:R-:W-:-:S02]  /*0490*/  LOP3.LUT R25, R11, R25, R10, 0xfe, !PT ;  /* 0x000000190b197212 */ /* 0x000fc400078efe0a */
[----:B------:R-:W-:Y:S01]  /*04a0*/  LOP3.LUT R26, R12, R26, R9, 0xfe, !PT ;  /* 0x0000001a0c1a7212 */ /* 0x000fe200078efe09 */
[----:B------:R-:W5:Y:S04]  /*04b0*/  LDG.E.U8 R11, desc[UR4][R2.64+0x13] ;  /* 0x00001304020b7981 */ /* 0x000f68000c1e1100 */
[----:B------:R-:W5:Y:S04]  /*04c0*/  LDG.E.U8 R9, desc[UR4][R4.64+0x13] ;  /* 0x0000130404097981 */ /* 0x000f68000c1e1100 */
[----:B------:R-:W5:Y:S04]  /*04d0*/  LDG.E.U8 R12, desc[UR4][R4.64+0x14] ;  /* 0x00001404040c7981 */ /* 0x000f68000c1e1100 */
[----:B------:R-:W5:Y:S01]  /*04e0*/  LDG.E.U8 R10, desc[UR4][R2.64+0x14] ;  /* 0x00001404020a7981 */ /* 0x000f62000c1e1100 */
[----:B--2---:R-:W-:-:S03]  /*04f0*/  LOP3.LUT R21, R21, R25, R22, 0xfe, !PT ;  /* 0x0000001915157212 */ /* 0x004fc600078efe16 */
[----:B------:R-:W2:Y:S01]  /*0500*/  LDG.E.U8 R22, desc[UR4][R4.64+0x12] ;  /* 0x0000120404167981 */ /* 0x000ea2000c1e1100 */
[----:B----4-:R-:W-:-:S03]  /*0510*/  LOP3.LUT R23, R23, R26, R24, 0xfe, !PT ;  /* 0x0000001a17177212 */ /* 0x010fc600078efe18 */
[----:B------:R-:W4:Y:S01]  /*0520*/  LDG.E.U8 R24, desc[UR4][R2.64+0x12] ;  /* 0x0000120402187981 */ /* 0x000f22000c1e1100 */
[----:B---3--:R-:W-:-:S03]  /*0530*/  LOP3.LUT R25, R15, R21, R14, 0xfe, !PT ;  /* 0x000000150f197212 */ /* 0x008fc600078efe0e */
[----:B------:R-:W2:Y:S04]  /*0540*/  LDG.E.U8 R21, desc[UR4][R4.64+0x11] ;  /* 0x0000110404157981 */ /* 0x000ea8000c1e1100 */
[----:B------:R-:W3:Y:S01]  /*0550*/  LDG.E.U8 R15, desc[UR4][R2.64+0xf] ;  /* 0x00000f04020f7981 */ /* 0x000ee2000c1e1100 */
[----:B-----5:R-:W-:-:S03]  /*0560*/  LOP3.LUT R26, R16, R23, R13, 0xfe, !PT ;  /* 0x00000017101a7212 */ /* 0x020fc600078efe0d */
[----:B------:R-:W4:Y:S04]  /*0570*/  LDG.E.U8 R23, desc[UR4][R2.64+0x11] ;  /* 0x0000110402177981 */ /* 0x000f28000c1e1100 */
[----:B------:R-:W5:Y:S01]  /*0580*/  LDG.E.U8 R16, desc[UR4][R4.64+0xf] ;  /* 0x00000f0404107981 */ /* 0x000f62000c1e1100 */
[----:B------:R-:W-:-:S03]  /*0590*/  LOP3.LUT R8, R17, R8, R18, 0xfe, !PT ;  /* 0x0000000811087212 */ /* 0x000fc600078efe12 */
[----:B------:R-:W3:Y:S04]  /*05a0*/  LDG.E.U8 R17, desc[UR4][R6.64+0xb] ;  /* 0x00000b0406117981 */ /* 0x000ee8000c1e1100 */
[----:B------:R-:W3:Y:S01]  /*05b0*/  LDG.E.U8 R18, desc[UR4][R6.64+0xc] ;  /* 0x00000c0406127981 */ /* 0x000ee2000c1e1100 */
[----:B------:R-:W-:-:S03]  /*05c0*/  LOP3.LUT R8, R19, R8, R20, 0xfe, !PT ;  /* 0x0000000813087212 */ /* 0x000fc600078efe14 */
        /* <DEDUP_REMOVED lines=8> */
[----:B------:R-:W5:Y:S04]  /*0650*/  LDG.E.U8 R10, desc[UR4][R2.64+0xd] ;  /* 0x00000d04020a7981 */ /* 0x000f68000c1e1100 */
[----:B------:R-:W5:Y:S01]  /*0660*/  LDG.E.U8 R9, desc[UR4][R2.64+0xe] ;  /* 0x00000e0402097981 */ /* 0x000f62000c1e1100 */
[----:B--2---:R-:W-:-:S03]  /*0670*/  LOP3.LUT R21, R21, R25, R22, 0xfe, !PT ;  /* 0x0000001915157212 */ /* 0x004fc600078efe16 */
[----:B------:R-:W2:Y:S01]  /*0680*/  LDG.E.U8 R22, desc[UR4][R6.64+0x7] ;  /* 0x0000070406167981 */ /* 0x000ea2000c1e1100 */
[----:B----4-:R-:W-:Y:S02]  /*0690*/  LOP3.LUT R23, R23, R26, R24, 0xfe, !PT ;  /* 0x0000001a17177212 */ /* 0x010fe400078efe18 */
[----:B---3--:R-:W-:Y:S02]  /*06a0*/  LOP3.LUT R8, R17, R8, R18, 0xfe, !PT ;  /* 0x0000000811087212 */ /* 0x008fe400078efe12 */
[----:B------:R-:W3:Y:S01]  /*06b0*/  LDG.E.U8 R18, desc[UR4][R2.64+0x9] ;  /* 0x0000090402127981 */ /* 0x000ee2000c1e1100 */
[----:B-----5:R-:W-:-:S03]  /*06c0*/  LOP3.LUT R24, R16, R21, R13, 0xfe, !PT ;  /* 0x0000001510187212 */ /* 0x020fc600078efe0d */
[----:B------:R-:W4:Y:S01]  /*06d0*/  LDG.E.U8 R16, desc[UR4][R2.64+0xb] ;  /* 0x00000b0402107981 */ /* 0x000f22000c1e1100 */
[----:B------:R-:W-:-:S03]  /*06e0*/  LOP3.LUT R23, R15, R23, R14, 0xfe, !PT ;  /* 0x000000170f177212 */ /* 0x000fc600078efe0e */
[----:B------:R-:W5:Y:S04]  /*06f0*/  LDG.E.U8 R15, desc[UR4][R4.64+0xb] ;  /* 0x00000b04040f7981 */ /* 0x000f68000c1e1100 */
[----:B------:R-:W5:Y:S01]  /*0700*/  LDG.E.U8 R14, desc[UR4][R4.64+0xc] ;  /* 0x00000c04040e7981 */ /* 0x000f62000c1e1100 */
[----:B------:R-:W-:-:S03]  /*0710*/  LOP3.LUT R8, R19, R8, R20, 0xfe, !PT ;  /* 0x0000000813087212 */ /* 0x000fc600078efe14 */
[----:B------:R-:W4:Y:S04]  /*0720*/  LDG.E.U8 R21, desc[UR4][R2.64+0xc] ;  /* 0x00000c0402157981 */ /* 0x000f28000c1e1100 */
[----:B------:R-:W2:Y:S01]  /*0730*/  LDG.E.U8 R19, desc[UR4][R6.64+0x8] ;  /* 0x0000080406137981 */ /* 0x000ea2000c1e1100 */
[----:B------:R-:W-:-:S03]  /*0740*/  LOP3.LUT R26, R11, R24, R12, 0xfe, !PT ;  /* 0x000000180b1a7212 */ /* 0x000fc600078efe0c */
[----:B------:R-:W3:Y:S04]  /*0750*/  LDG.E.U8 R20, desc[UR4][R4.64+0x9] ;  /* 0x0000090404147981 */ /* 0x000ee8000c1e1100 */
[----:B------:R-:W3:Y:S01]  /*0760*/  LDG.E.U8 R13, desc[UR4][R4.64+0xa] ;  /* 0x00000a04040d7981 */ /* 0x000ee2000c1e1100 */
[----:B------:R-:W-:-:S03]  /*0770*/  LOP3.LUT R25, R10, R23, R9, 0xfe, !PT ;  /* 0x000000170a197212 */ /* 0x000fc600078efe09 */
[----:B------:R-:W3:Y:S04]  /*0780*/  LDG.E.U8 R17, desc[UR4][R2.64+0xa] ;  /* 0x00000a0402117981 */ /* 0x000ee8000c1e1100 */
[----:B------:R-:W3:Y:S04]  /*0790*/  LDG.E.U8 R23, desc[UR4][R6.64+0x5] ;  /* 0x0000050406177981 */ /* 0x000ee8000c1e1100 */
[----:B------:R-:W3:Y:S04]  /*07a0*/  LDG.E.U8 R24, desc[UR4][R6.64+0x6] ;  /* 0x0000060406187981 */ /* 0x000ee8000c1e1100 */
[----:B------:R-:W3:Y:S04]  /*07b0*/  LDG.E.U8 R9, desc[UR4][R4.64+0x7] ;  /* 0x0000070404097981 */ /* 0x000ee8000c1e1100 */
[----:B------:R-:W3:Y:S04]  /*07c0*/  LDG.E.U8 R10, desc[UR4][R4.64+0x8] ;  /* 0x00000804040a7981 */ /* 0x000ee8000c1e1100 */
[----:B------:R-:W3:Y:S04]  /*07d0*/  LDG.E.U8 R11, desc[UR4][R2.64+0x7] ;  /* 0x00000704020b7981 */ /* 0x000ee8000c1e1100 */
[----:B------:R-:W3:Y:S01]  /*07e0*/  LDG.E.U8 R12, desc[UR4][R2.64+0x8] ;  /* 0x00000804020c7981 */ /* 0x000ee2000c1e1100 */
[----:B-----5:R-:W-:-:S03]  /*07f0*/  LOP3.LUT R14, R15, R26, R14, 0xfe, !PT ;  /* 0x0000001a0f0e7212 */ /* 0x020fc600078efe0e */
[----:B------:R-:W5:Y:S01]  /*0800*/  LDG.E.U8 R26, desc[UR4][R4.64+0x5] ;  /* 0x00000504041a7981 */ /* 0x000f62000c1e1100 */
[----:B----4-:R-:W-:-:S03]  /*0810*/  LOP3.LUT R16, R16, R25, R21, 0xfe, !PT ;  /* 0x0000001910107212 */ /* 0x010fc600078efe15 */
[----:B------:R-:W4:Y:S01]  /*0820*/  LDG.E.U8 R25, desc[UR4][R2.64+0x6] ;  /* 0x0000060402197981 */ /* 0x000f22000c1e1100 */
[----:B--2---:R-:W-:-:S03]  /*0830*/  LOP3.LUT R19, R22, R8, R19, 0xfe, !PT ;  /* 0x0000000816137212 */ /* 0x004fc600078efe13 */
[----:B------:R-:W2:Y:S04]  /*0840*/  LDG.E.U8 R15, desc[UR4][R6.64+0x4] ;  /* 0x00000404060f7981 */ /* 0x000ea8000c1e1100 */
[----:B------:R-:W4:Y:S01]  /*0850*/  LDG.E.U8 R22, desc[UR4][R4.64+0x3] ;  /* 0x0000030404167981 */ /* 0x000f22000c1e1100 */
[----:B---3--:R-:W-:-:S03]  /*0860*/  LOP3.LUT R20, R20, R14, R13, 0xfe, !PT ;  /* 0x0000000e14147212 */ /* 0x008fc600078efe0d */
[----:B------:R-:W2:Y:S01]  /*0870*/  LDG.E.U8 R14, desc[UR4][R6.64+0x3] ;  /* 0x00000304060e7981 */ /* 0x000ea2000c1e1100 */
[----:B------:R-:W-:-:S03]  /*0880*/  LOP3.LUT R18, R18, R16, R17, 0xfe, !PT ;  /* 0x0000001012127212 */ /* 0x000fc600078efe11 */
[----:B------:R-:W3:Y:S04]  /*0890*/  LDG.E.U8 R21, desc[UR4][R2.64+0x3] ;  /* 0x0000030402157981 */ /* 0x000ee8000c1e1100 */
[----:B------:R-:W3:Y:S01]  /*08a0*/  LDG.E.U8 R8, desc[UR4][R6.64] ;  /* 0x0000000406087981 */ /* 0x000ee2000c1e1100 */
[----:B------:R-:W-:-:S03]  /*08b0*/  LOP3.LUT R17, R23, R19, R24, 0xfe, !PT ;  /* 0x0000001317117212 */ /* 0x000fc600078efe18 */
[----:B------:R-:W4:Y:S04]  /*08c0*/  LDG.E.U8 R24, desc[UR4][R2.64+0x5] ;  /* 0x0000050402187981 */ /* 0x000f28000c1e1100 */
[----:B------:R-:W3:Y:S01]  /*08d0*/  LDG.E.U8 R23, desc[UR4][R4.64+0x4] ;  /* 0x0000040404177981 */ /* 0x000ee2000c1e1100 */
        /* <DEDUP_REMOVED lines=10> */
[----:B------:R-:W3:Y:S04]  /*0980*/  LDG.E.U8 R18, desc[UR4][R2.64] ;  /* 0x0000000402127981 */ /* 0x000ee8000c1e1100 */
[----:B------:R0:W3:Y:S01]  /*0990*/  LDG.E.U8 R12, desc[UR4][R2.64+0x40] ;  /* 0x00004004020c7981 */ /* 0x0000e2000c1e1100 */
[----:B-----5:R-:W-:-:S02]  /*09a0*/  LOP3.LUT R9, R26, R9, R27, 0xfe, !PT ;  /* 0x000000091a097212 */ /* 0x020fc400078efe1b */
[----:B--2---:R-:W-:Y:S02]  /*09b0*/  LOP3.LUT R14, R14, R17, R15, 0xfe, !PT ;  /* 0x000000110e0e7212 */ /* 0x004fe400078efe0f */
[----:B----4-:R-:W-:Y:S02]  /*09c0*/  LOP3.LUT R24, R24, R28, R25, 0xfe, !PT ;  /* 0x0000001c18187212 */ /* 0x010fe400078efe19 */
[----:B---3--:R-:W-:Y:S02]  /*09d0*/  LOP3.LUT R9, R22, R9, R23, 0xfe, !PT ;  /* 0x0000000916097212 */ /* 0x008fe400078efe17 */
[----:B------:R-:W-:Y:S02]  /*09e0*/  LOP3.LUT R20, R21, R24, R20, 0xfe, !PT ;  /* 0x0000001815147212 */ /* 0x000fe400078efe14 */
[----:B------:R-:W-:-:S04]  /*09f0*/  LOP3.LUT R13, R13, R14, R16, 0xfe, !PT ;  /* 0x0000000e0d0d7212 */ /* 0x000fc800078efe10 */
[----:B------:R-:W-:Y:S02]  /*0a00*/  LOP3.LUT P1, RZ, R13, 0xff, R8, 0xc8, !PT ;  /* 0x000000ff0dff7812 */ /* 0x000fe4000782c808 */
[----:B------:R-:W-:Y:S02]  /*0a10*/  LOP3.LUT R10, R10, R9, R7, 0xfe, !PT ;  /* 0x000000090a0a7212 */ /* 0x000fe400078efe07 */
[----:B------:R-:W-:Y:S02]  /*0a20*/  LOP3.LUT R11, R11, R20, R6, 0xfe, !PT ;  /* 0x000000140b0b7212 */ /* 0x000fe400078efe06 */
[----:B------:R-:W-:Y:S02]  /*0a30*/  LOP3.LUT P2, RZ, R10, 0xff, R19, 0xc8, !PT ;  /* 0x000000ff0aff7812 */ /* 0x000fe4000784c813 */
[----:B------:R-:W-:-:S04]  /*0a40*/  LOP3.LUT P0, RZ, R11, 0xff, R18, 0xc8, !PT ;  /* 0x000000ff0bff7812 */ /* 0x000fc8000780c812 */
[----:B------:R-:W-:Y:S02]  /*0a50*/  PLOP3.LUT P0, PT, P2, P0, P1, 0x80, 0x0 ;  /* 0x000000000000781c */ /* 0x000fe40001701010 */
[----:B0-----:R-:W-:Y:S02]  /*0a60*/  IADD3 R2, P1, PT, R0, UR14, RZ ;  /* 0x0000000e00027c10 */ /* 0x001fe4000ff3e0ff */
[----:B------:R-:W-:Y:S02]  /*0a70*/  ISETP.LT.U32.AND P0, PT, R12, 0x2, P0 ;  /* 0x000000020c00780c */ /* 0x000fe40000701070 */
[----:B------:R-:W-:Y:S02]  /*0a80*/  LEA.HI.X.SX32 R3, R0, UR15, 0x1, P1 ;  /* 0x0000000f00037c11 */ /* 0x000fe400088f0eff */
[----:B------:R-:W-:-:S05]  /*0a90*/  SEL R5, RZ, 0x1, !P0 ;  /* 0x00000001ff057807 */ /* 0x000fca0004000000 */
[----:B------:R-:W-:Y:S01]  /*0aa0*/  STG.E.U8 desc[UR4][R2.64], R5 ;  /* 0x0000000502007986 */ /* 0x000fe2000c101104 */
[----:B------:R-:W-:Y:S05]  /*0ab0*/  EXIT ;  /* 0x000000000000794d */ /* 0x000fea0003800000 */
.L_x_11:
        /* <DEDUP_REMOVED lines=12> */
.L_x_23:


//--------------------- .text._Z22keccak256_batch_kernelPhPjS_i --------------------------
	.section	.text._Z22keccak256_batch_kernelPhPjS_i,"ax",@progbits
	.align	128
        .global         _Z22keccak256_batch_kernelPhPjS_i
        .type           _Z22keccak256_batch_kernelPhPjS_i,@function
        .size           _Z22keccak256_batch_kernelPhPjS_i,(.L_x_24 - _Z22keccak256_batch_kernelPhPjS_i)
        .other          _Z22keccak256_batch_kernelPhPjS_i,@"STO_CUDA_ENTRY STV_DEFAULT"
_Z22keccak256_batch_kernelPhPjS_i:
.text._Z22keccak256_batch_kernelPhPjS_i:
        /* <DEDUP_REMOVED lines=11> */
[----:B0-----:R-:W-:-:S06]  /*00b0*/  IMAD.WIDE R4, R0, 0x4, R4 ;  /* 0x0000000400047825 */ /* 0x001fcc00078e0204 */
[----:B-1----:R-:W3:Y:S01]  /*00c0*/  LDG.E R4, desc[UR4][R4.64] ;  /* 0x0000000404047981 */ /* 0x002ee2000c1e1900 */
[----:B------:R-:W-:Y:S01]  /*00d0*/  BSSY.RECONVERGENT B0, `(.L_x_12) ;  /* 0x00000b6000007945 */ /* 0x000fe20003800200 */
[----:B------:R-:W-:Y:S02]  /*00e0*/  CS2R R2, SRZ ;  /* 0x0000000000027805 */ /* 0x000fe4000001ff00 */
[----:B---3--:R-:W-:-:S13]  /*00f0*/  ISETP.NE.AND P0, PT, R4, RZ, PT ;  /* 0x000000ff0400720c */ /* 0x008fda0003f05270 */
[----:B--2---:R-:W-:Y:S05]  /*0100*/  @!P0 BRA `(.L_x_13) ;  /* 0x0000000800c88947 */ /* 0x004fea0003800000 */
[----:B------:R-:W-:Y:S01]  /*0110*/  IMAD.MOV.U32 R3, RZ, RZ, -0x1 ;  /* 0xffffffffff037424 */ /* 0x000fe200078e00ff */
[----:B------:R-:W-:Y:S01]  /*0120*/  ISETP.GE.U32.AND P1, PT, R4, 0x8, PT ;  /* 0x000000080400780c */ /* 0x000fe20003f26070 */
[----:B------:R-:W-:Y:S01]  /*0130*/  IMAD.SHL.U32 R7, R0, 0x100, RZ ;  /* 0x0000010000077824 */ /* 0x000fe200078e00ff */
[----:B------:R-:W-:Y:S01]  /*0140*/  BSSY.RECONVERGENT B1, `(.L_x_14) ;  /* 0x0000058000017945 */ /* 0x000fe20003800200 */
[----:B------:R-:W-:Y:S01]  /*0150*/  IMAD.MOV.U32 R6, RZ, RZ, RZ ;  /* 0x000000ffff067224 */ /* 0x000fe200078e00ff */
[----:B------:R-:W-:Y:S02]  /*0160*/  VIADDMNMX.U32 R8, R4, R3, 0xff, PT ;  /* 0x000000ff04087446 */ /* 0x000fe40003800003 */
[----:B------:R-:W-:Y:S02]  /*0170*/  CS2R R2, SRZ ;  /* 0x0000000000027805 */ /* 0x000fe4000001ff00 */
[----:B------:R-:W-:Y:S01]  /*0180*/  SHF.R.S32.HI R20, RZ, 0x1f, R7 ;  /* 0x0000001fff147819 */ /* 0x000fe20000011407 */
[----:B------:R-:W-:-:S05]  /*0190*/  VIADD R9, R8, 0x1 ;  /* 0x0000000108097836 */ /* 0x000fca0000000000 */
[----:B------:R-:W-:-:S04]  /*01a0*/  LOP3.LUT R21, R9, 0x7, RZ, 0xc0, !PT ;  /* 0x0000000709157812 */ /* 0x000fc800078ec0ff */
[----:B------:R-:W-:Y:S01]  /*01b0*/  ISETP.NE.AND P0, PT, R21, RZ, PT ;  /* 0x000000ff1500720c */ /* 0x000fe20003f05270 */
[----:B------:R-:W-:-:S12]  /*01c0*/  @!P1 BRA `(.L_x_15) ;  /* 0x00000004003c9947 */ /* 0x000fd80003800000 */
[----:B------:R-:W-:Y:S01]  /*01d0*/  LOP3.LUT R6, R9, 0x1f8, RZ, 0xc0, !PT ;  /* 0x000001f809067812 */ /* 0x000fe200078ec0ff */
[----:B------:R-:W-:Y:S01]  /*01e0*/  IMAD.MOV.U32 R11, RZ, RZ, RZ ;  /* 0x000000ffff0b7224 */ /* 0x000fe200078e00ff */
[----:B------:R-:W-:-:S07]  /*01f0*/  CS2R R2, SRZ ;  /* 0x0000000000027805 */ /* 0x000fce000001ff00 */
.L_x_16:
[----:B------:R-:W-:-:S04]  /*0200*/  IADD3 R4, P1, P2, R11, UR6, R7 ;  /* 0x000000060b047c10 */ /* 0x000fc8000fa3e007 */
[----:B------:R-:W-:-:S05]  /*0210*/  IADD3.X R5, PT, PT, RZ, UR7, R20, P1, P2 ;  /* 0x00000007ff057c10 */ /* 0x000fca0008fe4414 */
[----:B------:R-:W2:Y:S04]  /*0220*/  LDG.E.U8 R18, desc[UR4][R4.64] ;  /* 0x0000000404127981 */ /* 0x000ea8000c1e1100 */
[----:B------:R-:W3:Y:S04]  /*0230*/  LDG.E.U8 R17, desc[UR4][R4.64+0x1] ;  /* 0x0000010404117981 */ /* 0x000ee8000c1e1100 */
[----:B------:R-:W4:Y:S04]  /*0240*/  LDG.E.U8 R16, desc[UR4][R4.64+0x2] ;  /* 0x0000020404107981 */ /* 0x000f28000c1e1100 */
[----:B------:R-:W5:Y:S04]  /*0250*/  LDG.E.U8 R14, desc[UR4][R4.64+0x3] ;  /* 0x00000304040e7981 */ /* 0x000f68000c1e1100 */
[----:B------:R-:W5:Y:S04]  /*0260*/  LDG.E.U8 R13, desc[UR4][R4.64+0x4] ;  /* 0x00000404040d7981 */ /* 0x000f68000c1e1100 */
[----:B------:R-:W5:Y:S04]  /*0270*/  LDG.E.U8 R10, desc[UR4][R4.64+0x5] ;  /* 0x00000504040a7981 */ /* 0x000f68000c1e1100 */
[----:B------:R-:W5:Y:S04]  /*0280*/  LDG.E.U8 R12, desc[UR4][R4.64+0x6] ;  /* 0x00000604040c7981 */ /* 0x000f68000c1e1100 */
[----:B------:R0:W5:Y:S01]  /*0290*/  LDG.E.U8 R15, desc[UR4][R4.64+0x7] ;  /* 0x00000704040f7981 */ /* 0x000162000c1e1100 */
[C---:B------:R-:W-:Y:S01]  /*02a0*/  LOP3.LUT R19, R11.reuse, 0x38, RZ, 0xc0, !PT ;  /* 0x000000380b137812 */ /* 0x040fe200078ec0ff */
[----:B0-----:R-:W-:-:S05]  /*02b0*/  VIADD R4, R11, 0x2 ;  /* 0x000000020b047836 */ /* 0x001fca0000000000 */
[----:B------:R-:W-:Y:S01]  /*02c0*/  LOP3.LUT R5, R4, 0x3a, RZ, 0xc0, !PT ;  /* 0x0000003a04057812 */ /* 0x000fe200078ec0ff */
[C---:B------:R-:W-:Y:S01]  /*02d0*/  VIADD R4, R11.reuse, 0x3 ;  /* 0x000000030b047836 */ /* 0x040fe20000000000 */
[CC--:B--2---:R-:W-:Y:S02]  /*02e0*/  SHF.L.U32 R23, R18.reuse, R19.reuse, RZ ;  /* 0x0000001312177219 */ /* 0x0c4fe400000006ff */
[----:B------:R-:W-:Y:S01]  /*02f0*/  SHF.L.U64.HI R25, R18, R19, RZ ;  /* 0x0000001312197219 */ /* 0x000fe200000102ff */
[----:B------:R-:W-:Y:S01]  /*0300*/  VIADD R18, R11, 0x1 ;  /* 0x000000010b127836 */ /* 0x000fe20000000000 */
[----:B------:R-:W-:Y:S02]  /*0310*/  LOP3.LUT R19, R23, R2, RZ, 0x3c, !PT ;  /* 0x0000000217137212 */ /* 0x000fe400078e3cff */
[----:B------:R-:W-:Y:S02]  /*0320*/  LOP3.LUT R22, R25, R3, RZ, 0x3c, !PT ;  /* 0x0000000319167212 */ /* 0x000fe400078e3cff */
[----:B------:R-:W-:-:S02]  /*0330*/  LOP3.LUT R18, R18, 0x39, RZ, 0xc0, !PT ;  /* 0x0000003912127812 */ /* 0x000fc400078ec0ff */
[----:B------:R-:W-:Y:S02]  /*0340*/  SHF.L.W.U32.HI R2, R19, 0x1, R22 ;  /* 0x0000000113027819 */ /* 0x000fe40000010e16 */
[----:B------:R-:W-:Y:S02]  /*0350*/  SHF.L.W.U32.HI R3, R22, 0x1, R19 ;  /* 0x0000000116037819 */ /* 0x000fe40000010e13 */
[CC--:B---3--:R-:W-:Y:S02]  /*0360*/  SHF.L.U32 R22, R17.reuse, R18.reuse, RZ ;  /* 0x0000001211167219 */ /* 0x0c8fe400000006ff */
[----:B------:R-:W-:Y:S02]  /*0370*/  SHF.L.U64.HI R17, R17, R18, RZ ;  /* 0x0000001211117219 */ /* 0x000fe400000102ff */
[----:B------:R-:W-:Y:S02]  /*0380*/  LOP3.LUT R3, R22, R3, RZ, 0x3c, !PT ;  /* 0x0000000316037212 */ /* 0x000fe400078e3cff */
[----:B------:R-:W-:-:S04]  /*0390*/  LOP3.LUT R18, R17, R2, RZ, 0x3c, !PT ;  /* 0x0000000211127212 */ /* 0x000fc800078e3cff */
[----:B------:R-:W-:Y:S02]  /*03a0*/  SHF.L.W.U32.HI R2, R3, 0x1, R18 ;  /* 0x0000000103027819 */ /* 0x000fe40000010e12 */
[----:B------:R-:W-:Y:S02]  /*03b0*/  SHF.L.W.U32.HI R3, R18, 0x1, R3 ;  /* 0x0000000112037819 */ /* 0x000fe40000010e03 */
[CC--:B----4-:R-:W-:Y:S02]  /*03c0*/  SHF.L.U32 R18, R16.reuse, R5.reuse, RZ ;  /* 0x0000000510127219 */ /* 0x0d0fe400000006ff */
[----:B------:R-:W-:Y:S02]  /*03d0*/  SHF.L.U64.HI R5, R16, R5, RZ ;  /* 0x0000000510057219 */ /* 0x000fe400000102ff */
[----:B------:R-:W-:Y:S02]  /*03e0*/  LOP3.LUT R3, R18, R3, RZ, 0x3c, !PT ;  /* 0x0000000312037212 */ /* 0x000fe400078e3cff */
[----:B------:R-:W-:-:S02]  /*03f0*/  LOP3.LUT R16, R5, R2, RZ, 0x3c, !PT ;  /* 0x0000000205107212 */ /* 0x000fc400078e3cff */
[----:B------:R-:W-:Y:S01]  /*0400*/  LOP3.LUT R5, R4, 0x3b, RZ, 0xc0, !PT ;  /* 0x0000003b04057812 */ /* 0x000fe200078ec0ff */
[----:B------:R-:W-:Y:S01]  /*0410*/  VIADD R4, R11, 0x4 ;  /* 0x000000040b047836 */ /* 0x000fe20000000000 */
[----:B------:R-:W-:Y:S02]  /*0420*/  SHF.L.W.U32.HI R2, R3, 0x1, R16 ;  /* 0x0000000103027819 */ /* 0x000fe40000010e10 */
[----:B------:R-:W-:Y:S02]  /*0430*/  SHF.L.W.U32.HI R3, R16, 0x1, R3 ;  /* 0x0000000110037819 */ /* 0x000fe40000010e03 */
[CC--:B-----5:R-:W-:Y:S02]  /*0440*/  SHF.L.U32 R16, R14.reuse, R5.reuse, RZ ;  /* 0x000000050e107219 */ /* 0x0e0fe400000006ff */
[----:B------:R-:W-:Y:S02]  /*0450*/  SHF.L.U64.HI R5, R14, R5, RZ ;  /* 0x000000050e057219 */ /* 0x000fe400000102ff */
[----:B------:R-:W-:-:S02]  /*0460*/  LOP3.LUT R3, R16, R3, RZ, 0x3c, !PT ;  /* 0x0000000310037212 */ /* 0x000fc400078e3cff */
[----:B------:R-:W-:Y:S02]  /*0470*/  LOP3.LUT R14, R5, R2, RZ, 0x3c, !PT ;  /* 0x00000002050e7212 */ /* 0x000fe400078e3cff */
[----:B------:R-:W-:Y:S02]  /*0480*/  LOP3.LUT R4, R4, 0x3c, RZ, 0xc0, !PT ;  /* 0x0000003c04047812 */ /* 0x000fe400078ec0ff */
[----:B------:R-:W-:Y:S02]  /*0490*/  SHF.L.W.U32.HI R2, R3, 0x1, R14 ;  /* 0x0000000103027819 */ /* 0x000fe40000010e0e */
[----:B------:R-:W-:Y:S02]  /*04a0*/  SHF.L.W.U32.HI R3, R14, 0x1, R3 ;  /* 0x000000010e037819 */ /* 0x000fe40000010e03 */
[CC--:B------:R-:W-:Y:S02]  /*04b0*/  SHF.L.U32 R14, R13.reuse, R4.reuse, RZ ;  /* 0x000000040d0e7219 */ /* 0x0c0fe400000006ff */
[----:B------:R-:W-:Y:S01]  /*04c0*/  SHF.L.U64.HI R13, R13, R4, RZ ;  /* 0x000000040d0d7219 */ /* 0x000fe200000102ff */
[----:B------:R-:W-:Y:S01]  /*04d0*/  VIADD R4, R11, 0x5 ;  /* 0x000000050b047836 */ /* 0x000fe20000000000 */
[----:B------:R-:W-:-:S02]  /*04e0*/  LOP3.LUT R3, R14, R3, RZ, 0x3c, !PT ;  /* 0x000000030e037212 */ /* 0x000fc400078e3cff */
[----:B------:R-:W-:Y:S02]  /*04f0*/  LOP3.LUT R14, R13, R2, RZ, 0x3c, !PT ;  /* 0x000000020d0e7212 */ /* 0x000fe400078e3cff */
[----:B------:R-:W-:Y:S01]  /*0500*/  LOP3.LUT R5, R4, 0x3d, RZ, 0xc0, !PT ;  /* 0x0000003d04057812 */ /* 0x000fe200078ec0ff */
[----:B------:R-:W-:Y:S01]  /*0510*/  VIADD R4, R11, 0x6 ;  /* 0x000000060b047836 */ /* 0x000fe20000000000 */
[----:B------:R-:W-:Y:S02]  /*0520*/  SHF.L.W.U32.HI R2, R3, 0x1, R14 ;  /* 0x0000000103027819 */ /* 0x000fe40000010e0e */
[----:B------:R-:W-:Y:S02]  /*0530*/  SHF.L.W.U32.HI R3, R14, 0x1, R3 ;  /* 0x000000010e037819 */ /* 0x000fe40000010e03 */
[CC--:B------:R-:W-:Y:S02]  /*0540*/  SHF.L.U32 R14, R10.reuse, R5.reuse, RZ ;  /* 0x000000050a0e7219 */ /* 0x0c0fe400000006ff */
[----:B------:R-:W-:-:S02]  /*0550*/  SHF.L.U64.HI R5, R10, R5, RZ ;  /* 0x000000050a057219 */ /* 0x000fc400000102ff */
[----:B------:R-:W-:Y:S02]  /*0560*/  LOP3.LUT R3, R14, R3, RZ, 0x3c, !PT ;  /* 0x000000030e037212 */ /* 0x000fe400078e3cff */
[----:B------:R-:W-:Y:S02]  /*0570*/  LOP3.LUT R10, R5, R2, RZ, 0x3c, !PT ;  /* 0x00000002050a7212 */ /* 0x000fe400078e3cff */
[----:B------:R-:W-:Y:S01]  /*0580*/  LOP3.LUT R5, R4, 0x3e, RZ, 0xc0, !PT ;  /* 0x0000003e04057812 */ /* 0x000fe200078ec0ff */
[----:B------:R-:W-:Y:S01]  /*0590*/  VIADD R4, R11, 0x7 ;  /* 0x000000070b047836 */ /* 0x000fe20000000000 */
[----:B------:R-:W-:Y:S01]  /*05a0*/  SHF.L.W.U32.HI R2, R3, 0x1, R10 ;  /* 0x0000000103027819 */ /* 0x000fe20000010e0a */
[----:B------:R-:W-:Y:S01]  /*05b0*/  VIADD R11, R11, 0x8 ;  /* 0x000000080b0b7836 */ /* 0x000fe20000000000 */
[----:B------:R-:W-:Y:S02]  /*05c0*/  SHF.L.W.U32.HI R3, R10, 0x1, R3 ;  /* 0x000000010a037819 */ /* 0x000fe40000010e03 */
[----:B------:R-:W-:-:S02]  /*05d0*/  SHF.L.U32 R10, R12, R5, RZ ;  /* 0x000000050c0a7219 */ /* 0x000fc400000006ff */
[----:B------:R-:W-:Y:S02]  /*05e0*/  SHF.L.U64.HI R5, R12, R5, RZ ;  /* 0x000000050c057219 */ /* 0x000fe400000102ff */
[----:B------:R-:W-:Y:S02]  /*05f0*/  ISETP.NE.AND P1, PT, R11, R6, PT ;  /* 0x000000060b00720c */ /* 0x000fe40003f25270 */
[----:B------:R-:W-:Y:S02]  /*0600*/  LOP3.LUT R3, R10, R3, RZ, 0x3c, !PT ;  /* 0x000000030a037212 */ /* 0x000fe400078e3cff */
[----:B------:R-:W-:Y:S02]  /*0610*/  LOP3.LUT R12, R5, R2, RZ, 0x3c, !PT ;  /* 0x00000002050c7212 */ /* 0x000fe400078e3cff */
[----:B------:R-:W-:Y:S02]  /*0620*/  LOP3.LUT R4, R4, 0x3f, RZ, 0xc0, !PT ;  /* 0x0000003f04047812 */ /* 0x000fe400078ec0ff */
[----:B------:R-:W-:-:S02]  /*0630*/  SHF.L.W.U32.HI R2, R3, 0x1, R12 ;  /* 0x0000000103027819 */ /* 0x000fc40000010e0c */
[CC--:B------:R-:W-:Y:S02]  /*0640*/  SHF.L.U32 R10, R15.reuse, R4.reuse, RZ ;  /* 0x000000040f0a7219 */ /* 0x0c0fe400000006ff */
[----:B------:R-:W-:Y:S02]  /*0650*/  SHF.L.W.U32.HI R3, R12, 0x1, R3 ;  /* 0x000000010c037819 */ /* 0x000fe40000010e03 */
[----:B------:R-:W-:Y:S02]  /*0660*/  SHF.L.U64.HI R5, R15, R4, RZ ;  /* 0x000000040f057219 */ /* 0x000fe400000102ff */
[----:B------:R-:W-:Y:S02]  /*0670*/  LOP3.LUT R4, R10, R3, RZ, 0x3c, !PT ;  /* 0x000000030a047212 */ /* 0x000fe400078e3cff */
[----:B------:R-:W-:-:S04]  /*0680*/  LOP3.LUT R5, R5, R2, RZ, 0x3c, !PT ;  /* 0x0000000205057212 */ /* 0x000fc800078e3cff */
[----:B------:R-:W-:Y:S02]  /*0690*/  SHF.L.W.U32.HI R3, R4, 0x1, R5 ;  /* 0x0000000104037819 */ /* 0x000fe40000010e05 */
[----:B------:R-:W-:Y:S01]  /*06a0*/  SHF.L.W.U32.HI R2, R5, 0x1, R4 ;  /* 0x0000000105027819 */ /* 0x000fe20000010e04 */
[----:B------:R-:W-:Y:S06]  /*06b0*/  @P1 BRA `(.L_x_16) ;  /* 0xfffffff800d01947 */ /* 0x000fec000383ffff */
.L_x_15:
[----:B------:R-:W-:Y:S05]  /*06c0*/  BSYNC.RECONVERGENT B1 ;  /* 0x0000000000017941 */ /* 0x000fea0003800200 */
.L_x_14:
[----:B------:R-:W-:Y:S05]  /*06d0*/  @!P0 BRA `(.L_x_13) ;  /* 0x0000000400548947 */ /* 0x000fea0003800000 */
[----:B------:R-:W-:Y:S01]  /*06e0*/  ISETP.GE.U32.AND P1, PT, R21, 0x4, PT ;  /* 0x000000041500780c */ /* 0x000fe20003f26070 */
[----:B------:R-:W-:Y:S01]  /*06f0*/  BSSY.RECONVERGENT B1, `(.L_x_17) ;  /* 0x000002a000017945 */ /* 0x000fe20003800200 */
[----:B------:R-:W-:-:S11]  /*0700*/  LOP3.LUT P0, R9, R9, 0x3, RZ, 0xc0, !PT ;  /* 0x0000000309097812 */ /* 0x000fd6000780c0ff */
[----:B------:R-:W-:Y:S05]  /*0710*/  @!P1 BRA `(.L_x_18) ;  /* 0x00000000009c9947 */ /* 0x000fea0003800000 */
[----:B------:R-:W0:Y:S02]  /*0720*/  LDCU.64 UR8, c[0x0][0x380] ;  /* 0x00007000ff0877ac */ /* 0x000e240008000a00 */
[----:B0-----:R-:W-:-:S04]  /*0730*/  IADD3 R10, P1, P2, R6, UR8, R7 ;  /* 0x00000008060a7c10 */ /* 0x001fc8000fa3e007 */
[----:B------:R-:W-:-:S05]  /*0740*/  IADD3.X R11, PT, PT, RZ, UR9, R20, P1, P2 ;  /* 0x00000009ff0b7c10 */ /* 0x000fca0008fe4414 */
[----:B------:R-:W2:Y:S04]  /*0750*/  LDG.E.U8 R12, desc[UR4][R10.64] ;  /* 0x000000040a0c7981 */ /* 0x000ea8000c1e1100 */
[----:B------:R-:W3:Y:S04]  /*0760*/  LDG.E.U8 R14, desc[UR4][R10.64+0x1] ;  /* 0x000001040a0e7981 */ /* 0x000ee8000c1e1100 */
[----:B------:R-:W4:Y:S04]  /*0770*/  LDG.E.U8 R5, desc[UR4][R10.64+0x2] ;  /* 0x000002040a057981 */ /* 0x000f28000c1e1100 */
[----:B------:R0:W5:Y:S01]  /*0780*/  LDG.E.U8 R4, desc[UR4][R10.64+0x3] ;  /* 0x000003040a047981 */ /* 0x000162000c1e1100 */
[C---:B------:R-:W-:Y:S01]  /*0790*/  LOP3.LUT R13, R6.reuse, 0x3f, RZ, 0xc0, !PT ;  /* 0x0000003f060d7812 */ /* 0x040fe200078ec0ff */
[----:B0-----:R-:W-:-:S02]  /*07a0*/  VIADD R10, R6, 0x2 ;  /* 0x00000002060a7836 */ /* 0x001fc40000000000 */
[----:B------:R-:W-:-:S03]  /*07b0*/  VIADD R11, R6, 0x3 ;  /* 0x00000003060b7836 */ /* 0x000fc60000000000 */
[----:B------:R-:W-:Y:S02]  /*07c0*/  LOP3.LUT R10, R10, 0x3f, RZ, 0xc0, !PT ;  /* 0x0000003f0a0a7812 */ /* 0x000fe400078ec0ff */
[----:B------:R-:W-:Y:S02]  /*07d0*/  LOP3.LUT R11, R11, 0x3f, RZ, 0xc0, !PT ;  /* 0x0000003f0b0b7812 */ /* 0x000fe400078ec0ff */
[CC--:B--2---:R-:W-:Y:S02]  /*07e0*/  SHF.L.U32 R15, R12.reuse, R13.reuse, RZ ;  /* 0x0000000d0c0f7219 */ /* 0x0c4fe400000006ff */
[----:B------:R-:W-:Y:S01]  /*07f0*/  SHF.L.U64.HI R13, R12, R13, RZ ;  /* 0x0000000d0c0d7219 */ /* 0x000fe200000102ff */
[C---:B------:R-:W-:Y:S01]  /*0800*/  VIADD R12, R6.reuse, 0x1 ;  /* 0x00000001060c7836 */ /* 0x040fe20000000000 */
[----:B------:R-:W-:Y:S01]  /*0810*/  LOP3.LUT R15, R15, R2, RZ, 0x3c, !PT ;  /* 0x000000020f0f7212 */ /* 0x000fe200078e3cff */
[----:B------:R-:W-:Y:S01]  /*0820*/  VIADD R6, R6, 0x4 ;  /* 0x0000000406067836 */ /* 0x000fe20000000000 */
[----:B------:R-:W-:-:S02]  /*0830*/  LOP3.LUT R16, R13, R3, RZ, 0x3c, !PT ;  /* 0x000000030d107212 */ /* 0x000fc400078e3cff */
[----:B------:R-:W-:Y:S02]  /*0840*/  LOP3.LUT R13, R12, 0x3f, RZ, 0xc0, !PT ;  /* 0x0000003f0c0d7812 */ /* 0x000fe400078ec0ff */
[----:B------:R-:W-:Y:S02]  /*0850*/  SHF.L.W.U32.HI R3, R16, 0x1, R15 ;  /* 0x0000000110037819 */ /* 0x000fe40000010e0f */
[CC--:B---3--:R-:W-:Y:S02]  /*0860*/  SHF.L.U32 R12, R14.reuse, R13.reuse, RZ ;  /* 0x0000000d0e0c7219 */ /* 0x0c8fe400000006ff */
[----:B------:R-:W-:Y:S02]  /*0870*/  SHF.L.W.U32.HI R2, R15, 0x1, R16 ;  /* 0x000000010f027819 */ /* 0x000fe40000010e10 */
[----:B------:R-:W-:Y:S02]  /*0880*/  SHF.L.U64.HI R13, R14, R13, RZ ;  /* 0x0000000d0e0d7219 */ /* 0x000fe400000102ff */
[----:B------:R-:W-:-:S02]  /*0890*/  LOP3.LUT R3, R12, R3, RZ, 0x3c, !PT ;  /* 0x000000030c037212 */ /* 0x000fc400078e3cff */
[----:B------:R-:W-:-:S04]  /*08a0*/  LOP3.LUT R12, R13, R2, RZ, 0x3c, !PT ;  /* 0x000000020d0c7212 */ /* 0x000fc800078e3cff */
[----:B------:R-:W-:Y:S02]  /*08b0*/  SHF.L.W.U32.HI R2, R3, 0x1, R12 ;  /* 0x0000000103027819 */ /* 0x000fe40000010e0c */
[----:B------:R-:W-:Y:S02]  /*08c0*/  SHF.L.W.U32.HI R3, R12, 0x1, R3 ;  /* 0x000000010c037819 */ /* 0x000fe40000010e03 */
[CC--:B----4-:R-:W-:Y:S02]  /*08d0*/  SHF.L.U32 R12, R5.reuse, R10.reuse, RZ ;  /* 0x0000000a050c7219 */ /* 0x0d0fe400000006ff */
[----:B------:R-:W-:Y:S02]  /*08e0*/  SHF.L.U64.HI R5, R5, R10, RZ ;  /* 0x0000000a05057219 */ /* 0x000fe400000102ff */
[----:B------:R-:W-:Y:S02]  /*08f0*/  LOP3.LUT R3, R12, R3, RZ, 0x3c, !PT ;  /* 0x000000030c037212 */ /* 0x000fe400078e3cff */
[----:B------:R-:W-:-:S02]  /*0900*/  LOP3.LUT R12, R5, R2, RZ, 0x3c, !PT ;  /* 0x00000002050c7212 */ /* 0x000fc400078e3cff */
[-C--:B-----5:R-:W-:Y:S02]  /*0910*/  SHF.L.U32 R10, R4, R11.reuse, RZ ;  /* 0x0000000b040a7219 */ /* 0x0a0fe400000006ff */
[----:B------:R-:W-:Y:S02]  /*0920*/  SHF.L.W.U32.HI R2, R3, 0x1, R12 ;  /* 0x0000000103027819 */ /* 0x000fe40000010e0c */
[----:B------:R-:W-:Y:S02]  /*0930*/  SHF.L.W.U32.HI R3, R12, 0x1, R3 ;  /* 0x000000010c037819 */ /* 0x000fe40000010e03 */
[----:B------:R-:W-:Y:S02]  /*0940*/  SHF.L.U64.HI R5, R4, R11, RZ ;  /* 0x0000000b04057219 */ /* 0x000fe400000102ff */
[----:B------:R-:W-:Y:S02]  /*0950*/  LOP3.LUT R4, R10, R3, RZ, 0x3c, !PT ;  /* 0x000000030a047212 */ /* 0x000fe400078e3cff */
[----:B------:R-:W-:-:S04]  /*0960*/  LOP3.LUT R5, R5, R2, RZ, 0x3c, !PT ;  /* 0x0000000205057212 */ /* 0x000fc800078e3cff */
[----:B------:R-:W-:Y:S02]  /*0970*/  SHF.L.W.U32.HI R3, R4, 0x1, R5 ;  /* 0x0000000104037819 */ /* 0x000fe40000010e05 */
[----:B------:R-:W-:-:S07]  /*0980*/  SHF.L.W.U32.HI R2, R5, 0x1, R4 ;  /* 0x0000000105027819 */ /* 0x000fce0000010e04 */
.L_x_18:
[----:B------:R-:W-:Y:S05]  /*0990*/  BSYNC.RECONVERGENT B1 ;  /* 0x0000000000017941 */ /* 0x000fea0003800200 */
.L_x_17:
[----:B------:R-:W-:Y:S05]  /*09a0*/  @!P0 BRA `(.L_x_13) ;  /* 0x0000000000a08947 */ /* 0x000fea0003800000 */
[----:B------:R-:W-:Y:S01]  /*09b0*/  ISETP.NE.AND P1, PT, R9, 0x1, PT ;  /* 0x000000010900780c */ /* 0x000fe20003f25270 */
[----:B------:R-:W-:Y:S01]  /*09c0*/  BSSY.RECONVERGENT B1, `(.L_x_19) ;  /* 0x000001a000017945 */ /* 0x000fe20003800200 */
[----:B------:R-:W-:-:S04]  /*09d0*/  LOP3.LUT R8, R8, 0x1, RZ, 0xc0, !PT ;  /* 0x0000000108087812 */ /* 0x000fc800078ec0ff */
[----:B------:R-:W-:-:S07]  /*09e0*/  ISETP.NE.U32.AND P0, PT, R8, 0x1, PT ;  /* 0x000000010800780c */ /* 0x000fce0003f05070 */
[----:B------:R-:W-:Y:S06]  /*09f0*/  @!P1 BRA `(.L_x_20) ;  /* 0x0000000000589947 */ /* 0x000fec0003800000 */
[----:B------:R-:W0:Y:S02]  /*0a00*/  LDCU.64 UR8, c[0x0][0x380] ;  /* 0x00007000ff0877ac */ /* 0x000e240008000a00 */
[----:B0-----:R-:W-:-:S04]  /*0a10*/  IADD3 R4, P1, P2, R6, UR8, R7 ;  /* 0x0000000806047c10 */ /* 0x001fc8000fa3e007 */
[----:B------:R-:W-:-:S05]  /*0a20*/  IADD3.X R5, PT, PT, RZ, UR9, R20, P1, P2 ;  /* 0x00000009ff057c10 */ /* 0x000fca0008fe4414 */
[----:B------:R-:W2:Y:S04]  /*0a30*/  LDG.E.U8 R8, desc[UR4][R4.64] ;  /* 0x0000000404087981 */ /* 0x000ea8000c1e1100 */
[----:B------:R-:W3:Y:S01]  /*0a40*/  LDG.E.U8 R12, desc[UR4][R4.64+0x1] ;  /* 0x00000104040c7981 */ /* 0x000ee2000c1e1100 */
[C---:B------:R-:W-:Y:S01]  /*0a50*/  LOP3.LUT R9, R6.reuse, 0x3f, RZ, 0xc0, !PT ;  /* 0x0000003f06097812 */ /* 0x040fe200078ec0ff */
[C---:B------:R-:W-:Y:S02]  /*0a60*/  VIADD R10, R6.reuse, 0x1 ;  /* 0x00000001060a7836 */ /* 0x040fe40000000000 */
[----:B------:R-:W-:-:S03]  /*0a70*/  VIADD R6, R6, 0x2 ;  /* 0x0000000206067836 */ /* 0x000fc60000000000 */
[----:B------:R-:W-:Y:S02]  /*0a80*/  LOP3.LUT R13, R10, 0x3f, RZ, 0xc0, !PT ;  /* 0x0000003f0a0d7812 */ /* 0x000fe400078ec0ff */
[CC--:B--2---:R-:W-:Y:S02]  /*0a90*/  SHF.L.U32 R11, R8.reuse, R9.reuse, RZ ;  /* 0x00000009080b7219 */ /* 0x0c4fe400000006ff */
[----:B------:R-:W-:Y:S02]  /*0aa0*/  SHF.L.U64.HI R9, R8, R9, RZ ;  /* 0x0000000908097219 */ /* 0x000fe400000102ff */
[----:B------:R-:W-:Y:S02]  /*0ab0*/  LOP3.LUT R11, R11, R2, RZ, 0x3c, !PT ;  /* 0x000000020b0b7212 */ /* 0x000fe400078e3cff */
[----:B------:R-:W-:Y:S02]  /*0ac0*/  LOP3.LUT R2, R9, R3, RZ, 0x3c, !PT ;  /* 0x0000000309027212 */ /* 0x000fe400078e3cff */
[----:B---3--:R-:W-:-:S02]  /*0ad0*/  SHF.L.U32 R9, R12, R13, RZ ;  /* 0x0000000d0c097219 */ /* 0x008fc400000006ff */
[----:B------:R-:W-:Y:S02]  /*0ae0*/  SHF.L.W.U32.HI R3, R11, 0x1, R2 ;  /* 0x000000010b037819 */ /* 0x000fe40000010e02 */
[----:B------:R-:W-:Y:S02]  /*0af0*/  SHF.L.W.U32.HI R2, R2, 0x1, R11 ;  /* 0x0000000102027819 */ /* 0x000fe40000010e0b */
[----:B------:R-:W-:Y:S02]  /*0b00*/  SHF.L.U64.HI R12, R12, R13, RZ ;  /* 0x0000000d0c0c7219 */ /* 0x000fe400000102ff */
[----:B------:R-:W-:Y:S02]  /*0b10*/  LOP3.LUT R2, R9, R2, RZ, 0x3c, !PT ;  /* 0x0000000209027212 */ /* 0x000fe400078e3cff */
[----:B------:R-:W-:-:S04]  /*0b20*/  LOP3.LUT R3, R12, R3, RZ, 0x3c, !PT ;  /* 0x000000030c037212 */ /* 0x000fc800078e3cff */
[----:B------:R-:W-:Y:S02]  /*0b30*/  SHF.L.W.U32.HI R4, R2, 0x1, R3 ;  /* 0x0000000102047819 */ /* 0x000fe40000010e03 */
[----:B------:R-:W-:-:S03]  /*0b40*/  SHF.L.W.U32.HI R2, R3, 0x1, R2 ;  /* 0x0000000103027819 */ /* 0x000fc60000010e02 */
[----:B------:R-:W-:-:S07]  /*0b50*/  IMAD.MOV.U32 R3, RZ, RZ, R4 ;  /* 0x000000ffff037224 */ /* 0x000fce00078e0004 */
.L_x_20:
[----:B------:R-:W-:Y:S05]  /*0b60*/  BSYNC.RECONVERGENT B1 ;  /* 0x0000000000017941 */ /* 0x000fea0003800200 */
.L_x_19:
[----:B------:R-:W-:Y:S05]  /*0b70*/  @!P0 BRA `(.L_x_13) ;  /* 0x00000000002c8947 */ /* 0x000fea0003800000 */
[----:B------:R-:W0:Y:S02]  /*0b80*/  LDCU.64 UR8, c[0x0][0x380] ;  /* 0x00007000ff0877ac */ /* 0x000e240008000a00 */
[----:B0-----:R-:W-:-:S04]  /*0b90*/  IADD3 R4, P0, P1, R6, UR8, R7 ;  /* 0x0000000806047c10 */ /* 0x001fc8000f91e007 */
[----:B------:R-:W-:-:S05]  /*0ba0*/  IADD3.X R5, PT, PT, RZ, UR9, R20, P0, P1 ;  /* 0x00000009ff057c10 */ /* 0x000fca00087e2414 */
[----:B------:R-:W2:Y:S01]  /*0bb0*/  LDG.E.U8 R4, desc[UR4][R4.64] ;  /* 0x0000000404047981 */ /* 0x000ea2000c1e1100 */
[----:B------:R-:W-:-:S04]  /*0bc0*/  LOP3.LUT R7, R6, 0x3f, RZ, 0xc0, !PT ;  /* 0x0000003f06077812 */ /* 0x000fc800078ec0ff */
[CC--:B--2---:R-:W-:Y:S02]  /*0bd0*/  SHF.L.U32 R9, R4.reuse, R7.reuse, RZ ;  /* 0x0000000704097219 */ /* 0x0c4fe400000006ff */
[----:B------:R-:W-:Y:S02]  /*0be0*/  SHF.L.U64.HI R7, R4, R7, RZ ;  /* 0x0000000704077219 */ /* 0x000fe400000102ff */
[----:B------:R-:W-:Y:S02]  /*0bf0*/  LOP3.LUT R2, R9, R2, RZ, 0x3c, !PT ;  /* 0x0000000209027212 */ /* 0x000fe400078e3cff */
[----:B------:R-:W-:-:S04]  /*0c00*/  LOP3.LUT R7, R7, R3, RZ, 0x3c, !PT ;  /* 0x0000000307077212 */ /* 0x000fc800078e3cff */
[----:B------:R-:W-:Y:S02]  /*0c10*/  SHF.L.W.U32.HI R3, R2, 0x1, R7 ;  /* 0x0000000102037819 */ /* 0x000fe40000010e07 */
[----:B------:R-:W-:-:S07]  /*0c20*/  SHF.L.W.U32.HI R2, R7, 0x1, R2 ;  /* 0x0000000107027819 */ /* 0x000fce0000010e02 */
.L_x_13:
[----:B------:R-:W-:Y:S05]  /*0c30*/  BSYNC.RECONVERGENT B0 ;  /* 0x0000000000007941 */ /* 0x000fea0003800200 */
.L_x_12:
[----:B------:R-:W0:Y:S01]  /*0c40*/  LDCU.64 UR8, c[0x0][0x390] ;  /* 0x00007200ff0877ac */ /* 0x000e220008000a00 */
[----:B------:R-:W-:Y:S01]  /*0c50*/  IMAD.SHL.U32 R0, R0, 0x20, RZ ;  /* 0x0000002000007824 */ /* 0x000fe200078e00ff */
[C-C-:B------:R-:W-:Y:S01]  /*0c60*/  SHF.R.U64 R15, R2.reuse, 0x8, R3.reuse ;  /* 0x00000008020f7819 */ /* 0x140fe20000001203 */
[--C-:B------:R-:W-:Y:S01]  /*0c70*/  IMAD.MOV.U32 R19, RZ, RZ, R3.reuse ;  /* 0x000000ffff137224 */ /* 0x100fe200078e0003 */
[C-C-:B------:R-:W-:Y:S01]  /*0c80*/  SHF.R.U64 R13, R2.reuse, 0x10, R3.reuse ;  /* 0x00000010020d7819 */ /* 0x140fe20000001203 */
[----:B------:R-:W-:Y:S01]  /*0c90*/  IMAD.MOV.U32 R17, RZ, RZ, R2 ;  /* 0x000000ffff117224 */ /* 0x000fe200078e0002 */
[--C-:B------:R-:W-:Y:S02]  /*0ca0*/  SHF.R.U64 R11, R2, 0x18, R3.reuse ;  /* 0x00000018020b7819 */ /* 0x100fe40000001203 */
[--C-:B------:R-:W-:Y:S02]  /*0cb0*/  SHF.R.U32.HI R9, RZ, 0x8, R3.reuse ;  /* 0x00000008ff097819 */ /* 0x100fe40000011603 */
[----:B------:R-:W-:-:S02]  /*0cc0*/  SHF.R.U32.HI R7, RZ, 0x10, R3 ;  /* 0x00000010ff077819 */ /* 0x000fc40000011603 */
[----:B------:R-:W-:Y:S02]  /*0cd0*/  SHF.R.U32.HI R3, RZ, 0x18, R3 ;  /* 0x00000018ff037819 */ /* 0x000fe40000011603 */
[----:B0-----:R-:W-:-:S04]  /*0ce0*/  IADD3 R4, P0, PT, R0, UR8, RZ ;  /* 0x0000000800047c10 */ /* 0x001fc8000ff1e0ff */
[----:B------:R-:W-:-:S05]  /*0cf0*/  LEA.HI.X.SX32 R5, R0, UR9, 0x1, P0 ;  /* 0x0000000900057c11 */ /* 0x000fca00080f0eff */
[----:B------:R-:W-:Y:S04]  /*0d00*/  STG.E.U8 desc[UR4][R4.64], R17 ;  /* 0x0000001104007986 */ /* 0x000fe8000c101104 */
[----:B------:R-:W-:Y:S04]  /*0d10*/  STG.E.U8 desc[UR4][R4.64+0x4], R19 ;  /* 0x0000041304007986 */ /* 0x000fe8000c101104 */
[----:B------:R-:W-:Y:S04]  /*0d20*/  STG.E.U8 desc[UR4][R4.64+0x1], R15 ;  /* 0x0000010f04007986 */ /* 0x000fe8000c101104 */
[----:B------:R-:W-:Y:S04]  /*0d30*/  STG.E.U8 desc[UR4][R4.64+0x2], R13 ;  /* 0x0000020d04007986 */ /* 0x000fe8000c101104 */
[----:B------:R-:W-:Y:S04]  /*0d40*/  STG.E.U8 desc[UR4][R4.64+0x3], R11 ;  /* 0x0000030b04007986 */ /* 0x000fe8000c101104 */
[----:B------:R-:W-:Y:S04]  /*0d50*/  STG.E.U8 desc[UR4][R4.64+0x5], R9 ;  /* 0x0000050904007986 */ /* 0x000fe8000c101104 */
[----:B------:R-:W-:Y:S04]  /*0d60*/  STG.E.U8 desc[UR4][R4.64+0x6], R7 ;  /* 0x0000060704007986 */ /* 0x000fe8000c101104 */
[----:B------:R-:W-:Y:S01]  /*0d70*/  STG.E.U8 desc[UR4][R4.64+0x7], R3 ;  /* 0x0000070304007986 */ /* 0x000fe2000c101104 */
[----:B------:R-:W-:Y:S05]  /*0d80*/  EXIT ;  /* 0x000000000000794d */ /* 0x000fea0003800000 */
.L_x_21:
        /* <DEDUP_REMOVED lines=15> */
.L_x_24:


//--------------------- .nv.shared.reserved.0     --------------------------
	.section	.nv.shared.reserved.0,"aw",@nobits
	.weak		__nv_reservedSMEM_offset_0_alias
	.size		__nv_reservedSMEM_offset_0_alias, 0, 64
	.other		__nv_reservedSMEM_offset_0_alias,@"STO_CUDA_RESERVED_SHARED STV_DEFAULT"
__nv_reservedSMEM_offset_0_alias:
	.zero		0
	.zero		64


//--------------------- .nv.constant0._Z27process_transactions_kernelPhPjS_i --------------------------
	.section	.nv.constant0._Z27process_transactions_kernelPhPjS_i,"a",@progbits
	.sectionflags	@""
	.align	4
.nv.constant0._Z27process_transactions_kernelPhPjS_i:
	.zero		924


//--------------------- .nv.constant0._Z25ecdsa_verify_batch_kernelPhS_S_Pbi --------------------------
	.section	.nv.constant0._Z25ecdsa_verify_batch_kernelPhS_S_Pbi,"a",@progbits
	.sectionflags	@""
	.align	4
.nv.constant0._Z25ecdsa_verify_batch_kernelPhS_S_Pbi:
	.zero		932


//--------------------- .nv.constant0._Z22keccak256_batch_kernelPhPjS_i --------------------------
	.section	.nv.constant0._Z22keccak256_batch_kernelPhPjS_i,"a",@progbits
	.sectionflags	@""
	.align	4
.nv.constant0._Z22keccak256_batch_kernelPhPjS_i:
	.zero		924


//--------------------- SYMBOLS --------------------------

	.type		.nv.reservedSmem.offset0,@object
	.size		.nv.reservedSmem.offset0,0x4
